def matmul_kernel(
    a_ptr,
    b_ptr,
    c_ptr,
    M,
    N,
    K,
    stride_am,
    stride_ak,
    stride_bk,
    stride_bn,
    stride_cm,
    stride_cn,
    BLOCK_M: tl.constexpr,
    BLOCK_N: tl.constexpr,
    BLOCK_K: tl.constexpr,
    GROUP_M: tl.constexpr,
):
    pid = tl.program_id(axis=0)
    num_pid_m = tl.cdiv(M, BLOCK_M)
    num_pid_n = tl.cdiv(N, BLOCK_N)
    num_pid_in_group = GROUP_M * num_pid_n
    group_id = pid // num_pid_in_group
    first_pid_m = group_id * GROUP_M
    group_size_m = min(num_pid_m - first_pid_m, GROUP_M)
    pid_m = first_pid_m + ((pid % num_pid_in_group) % group_size_m)
    pid_n = (pid % num_pid_in_group) // group_size_m

    offs_am = (pid_m * BLOCK_M + tl.arange(0, BLOCK_M)) % M
    offs_bn = (pid_n * BLOCK_N + tl.arange(0, BLOCK_N)) % N
    offs_k = tl.arange(0, BLOCK_K)
    a_ptrs = a_ptr + offs_am[:, None] * stride_am + offs_k[None, :] * stride_ak
    b_ptrs = b_ptr + offs_k[:, None] * stride_bk + offs_bn[None, :] * stride_bn

    acc = tl.zeros((BLOCK_M, BLOCK_N), dtype=tl.float32)
    for kk in range(0, tl.cdiv(K, BLOCK_K)):
        a = tl.load(a_ptrs, mask=offs_k[None, :] < K - kk * BLOCK_K, other=0.0)
        b = tl.load(b_ptrs, mask=offs_k[:, None] < K - kk * BLOCK_K, other=0.0)
        acc = tl.dot(a, b, acc)
        a_ptrs += BLOCK_K * stride_ak
        b_ptrs += BLOCK_K * stride_bk

    c = acc.to(c_ptr.dtype.element_ty)
    offs_cm = pid_m * BLOCK_M + tl.arange(0, BLOCK_M)
    offs_cn = pid_n * BLOCK_N + tl.arange(0, BLOCK_N)
    c_ptrs = c_ptr + offs_cm[:, None] * stride_cm + offs_cn[None, :] * stride_cn
    mask = (offs_cm[:, None] < M) & (offs_cn[None, :] < N)
    tl.store(c_ptrs, c, mask=mask)

# config = {"BLOCK_K": 32, "BLOCK_M": 128, "BLOCK_N": 128, "GROUP_M": 1, "arch": "sm_100", "dtype": "fp16", "num_ctas": 1, "num_stages": 3, "num_warps": 4}
# arch = sm_100


// ===== COMPILED SASS (sm_100a) =====

	.target	sm_100a

	.elftype	@"ET_EXEC"


//--------------------- .note.nv.tkinfo           --------------------------
	.section	.note.nv.tkinfo,"",@"SHT_NOTE"
	.sectionflags	@"SHF_NOTE_NV_TKINFO"
	.tkinfo
        /*0018*/ 	.word	0x00000081
        /*0030*/ 	.string	""
        /*0030*/ 	.string	"ptxas-blackwell"
        /*0030*/ 	.string	"Cuda compilation tools, release 12.9, V12.9.86"
        /*0030*/ 	.string	"Build cuda_12.9.r12.9/compiler.36037853_0"
        /*0030*/ 	.string	"-v  -suppress-debug-info  -lineinfo  -arch sm_100a "



//--------------------- .note.nv.cuver            --------------------------
	.section	.note.nv.cuver,"",@"SHT_NOTE"
	.sectionflags	@"SHF_NOTE_NV_CUVER"
        /*0018*/ 	.short	0x0001
        /*001a*/ 	.short	0x0064
        /*001c*/ 	.short	0x0001
        /*001e*/ 	.short	0x0000
        /*0020*/ 	.short	0x0001
        /*0022*/ 	.short	0x0000


//--------------------- .nv.info                  --------------------------
	.section	.nv.info,"",@"SHT_CUDA_INFO"
	.align	4


	//----- nvinfo : EIATTR_REGCOUNT
	.align		4
        /*0000*/ 	.byte	0x04, 0x2f
        /*0002*/ 	.short	(.L_4 - .L_3)
	.align		4
.L_3:
        /*0004*/ 	.word	index@(matmul_kernel)
        /*0008*/ 	.word	0x000000b7


	//----- nvinfo : EIATTR_FRAME_SIZE
	.align		4
.L_4:
        /*000c*/ 	.byte	0x04, 0x11
        /*000e*/ 	.short	(.L_6 - .L_5)
	.align		4
.L_5:
        /*0010*/ 	.word	index@($__internal_2_$__cuda_sm10x_tcgen05_guardrail_trap_unallocated_columns_being_dealloced)
        /*0014*/ 	.word	0x00000000


	//----- nvinfo : EIATTR_FRAME_SIZE
	.align		4
.L_6:
        /*0018*/ 	.byte	0x04, 0x11
        /*001a*/ 	.short	(.L_8 - .L_7)
	.align		4
.L_7:
        /*001c*/ 	.word	index@($__internal_1_$__cuda_sm10x_tcgen05_guardrail_trap_phase_invalid_during_alloc)
        /*0020*/ 	.word	0x00000000


	//----- nvinfo : EIATTR_FRAME_SIZE
	.align		4
.L_8:
        /*0024*/ 	.byte	0x04, 0x11
        /*0026*/ 	.short	(.L_10 - .L_9)
	.align		4
.L_9:
        /*0028*/ 	.word	index@($__internal_0_$__cuda_sm10x_tcgen05_guardrail_trap_col_being_dealloced_not_returned_by_alloc)
        /*002c*/ 	.word	0x00000000


	//----- nvinfo : EIATTR_FRAME_SIZE
	.align		4
.L_10:
        /*0030*/ 	.byte	0x04, 0x11
        /*0032*/ 	.short	(.L_12 - .L_11)
	.align		4
.L_11:
        /*0034*/ 	.word	index@(matmul_kernel)
        /*0038*/ 	.word	0x00000000


	//----- nvinfo : EIATTR_MIN_STACK_SIZE
	.align		4
.L_12:
        /*003c*/ 	.byte	0x04, 0x12
        /*003e*/ 	.short	(.L_14 - .L_13)
	.align		4
.L_13:
        /*0040*/ 	.word	index@(matmul_kernel)
        /*0044*/ 	.word	0x00000000
.L_14:


//--------------------- .nv.info.matmul_kernel    --------------------------
	.section	.nv.info.matmul_kernel,"",@"SHT_CUDA_INFO"
	.sectionflags	@""
	.align	4


	//----- nvinfo : EIATTR_CUDA_API_VERSION
	.align		4
        /*0000*/ 	.byte	0x04, 0x37
        /*0002*/ 	.short	(.L_16 - .L_15)
.L_15:
        /*0004*/ 	.word	0x00000081


	//----- nvinfo : EIATTR_KPARAM_INFO
	.align		4
.L_16:
        /*0008*/ 	.byte	0x04, 0x17
        /*000a*/ 	.short	(.L_18 - .L_17)
.L_17:
        /*000c*/ 	.word	0x00000000
        /*0010*/ 	.short	0x000d
        /*0012*/ 	.short	0x0048
        /*0014*/ 	.byte	0x00, 0xf4, 0x21, 0x00


	//----- nvinfo : EIATTR_KPARAM_INFO
	.align		4
.L_18:
        /*0018*/ 	.byte	0x04, 0x17
        /*001a*/ 	.short	(.L_20 - .L_19)
.L_19:
        /*001c*/ 	.word	0x00000000
        /*0020*/ 	.short	0x000c
        /*0022*/ 	.short	0x0040
        /*0024*/ 	.byte	0x00, 0xf4, 0x21, 0x00


	//----- nvinfo : EIATTR_KPARAM_INFO
	.align		4
.L_20:
        /*0028*/ 	.byte	0x04, 0x17
        /*002a*/ 	.short	(.L_22 - .L_21)
.L_21:
        /*002c*/ 	.word	0x00000000
        /*0030*/ 	.short	0x000b
        /*0032*/ 	.short	0x0038
        /*0034*/ 	.byte	0x00, 0xf0, 0x11, 0x00


	//----- nvinfo : EIATTR_KPARAM_INFO
	.align		4
.L_22:
        /*0038*/ 	.byte	0x04, 0x17
        /*003a*/ 	.short	(.L_24 - .L_23)
.L_23:
        /*003c*/ 	.word	0x00000000
        /*0040*/ 	.short	0x000a
        /*0042*/ 	.short	0x0034
        /*0044*/ 	.byte	0x00, 0xf0, 0x11, 0x00


	//----- nvinfo : EIATTR_KPARAM_INFO
	.align		4
.L_24:
        /*0048*/ 	.byte	0x04, 0x17
        /*004a*/ 	.short	(.L_26 - .L_25)
.L_25:
        /*004c*/ 	.word	0x00000000
        /*0050*/ 	.short	0x0009
        /*0052*/ 	.short	0x0030
        /*0054*/ 	.byte	0x00, 0xf0, 0x11, 0x00


	//----- nvinfo : EIATTR_KPARAM_INFO
	.align		4
.L_26:
        /*0058*/ 	.byte	0x04, 0x17
        /*005a*/ 	.short	(.L_28 - .L_27)
.L_27:
        /*005c*/ 	.word	0x00000000
        /*0060*/ 	.short	0x0008
        /*0062*/ 	.short	0x002c
        /*0064*/ 	.byte	0x00, 0xf0, 0x11, 0x00


	//----- nvinfo : EIATTR_KPARAM_INFO
	.align		4
.L_28:
        /*0068*/ 	.byte	0x04, 0x17
        /*006a*/ 	.short	(.L_30 - .L_29)
.L_29:
        /*006c*/ 	.word	0x00000000
        /*0070*/ 	.short	0x0007
        /*0072*/ 	.short	0x0028
        /*0074*/ 	.byte	0x00, 0xf0, 0x11, 0x00


	//----- nvinfo : EIATTR_KPARAM_INFO
	.align		4
.L_30:
        /*0078*/ 	.byte	0x04, 0x17
        /*007a*/ 	.short	(.L_32 - .L_31)
.L_31:
        /*007c*/ 	.word	0x00000000
        /*0080*/ 	.short	0x0006
        /*0082*/ 	.short	0x0024
        /*0084*/ 	.byte	0x00, 0xf0, 0x11, 0x00


	//----- nvinfo : EIATTR_KPARAM_INFO
	.align		4
.L_32:
        /*0088*/ 	.byte	0x04, 0x17
        /*008a*/ 	.short	(.L_34 - .L_33)
.L_33:
        /*008c*/ 	.word	0x00000000
        /*0090*/ 	.short	0x0005
        /*0092*/ 	.short	0x0020
        /*0094*/ 	.byte	0x00, 0xf0, 0x11, 0x00


	//----- nvinfo : EIATTR_KPARAM_INFO
	.align		4
.L_34:
        /*0098*/ 	.byte	0x04, 0x17
        /*009a*/ 	.short	(.L_36 - .L_35)
.L_35:
        /*009c*/ 	.word	0x00000000
        /*00a0*/ 	.short	0x0004
        /*00a2*/ 	.short	0x001c
        /*00a4*/ 	.byte	0x00, 0xf0, 0x11, 0x00


	//----- nvinfo : EIATTR_KPARAM_INFO
	.align		4
.L_36:
        /*00a8*/ 	.byte	0x04, 0x17
        /*00aa*/ 	.short	(.L_38 - .L_37)
.L_37:
        /*00ac*/ 	.word	0x00000000
        /*00b0*/ 	.short	0x0003
        /*00b2*/ 	.short	0x0018
        /*00b4*/ 	.byte	0x00, 0xf0, 0x11, 0x00


	//----- nvinfo : EIATTR_KPARAM_INFO
	.align		4
.L_38:
        /*00b8*/ 	.byte	0x04, 0x17
        /*00ba*/ 	.short	(.L_40 - .L_39)
.L_39:
        /*00bc*/ 	.word	0x00000000
        /*00c0*/ 	.short	0x0002
        /*00c2*/ 	.short	0x0010
        /*00c4*/ 	.byte	0x00, 0xf4, 0x21, 0x00


	//----- nvinfo : EIATTR_KPARAM_INFO
	.align		4
.L_40:
        /*00c8*/ 	.byte	0x04, 0x17
        /*00ca*/ 	.short	(.L_42 - .L_41)
.L_41:
        /*00cc*/ 	.word	0x00000000
        /*00d0*/ 	.short	0x0001
        /*00d2*/ 	.short	0x0008
        /*00d4*/ 	.byte	0x00, 0xf4, 0x21, 0x00


	//----- nvinfo : EIATTR_KPARAM_INFO
	.align		4
.L_42:
        /*00d8*/ 	.byte	0x04, 0x17
        /*00da*/ 	.short	(.L_44 - .L_43)
.L_43:
        /*00dc*/ 	.word	0x00000000
        /*00e0*/ 	.short	0x0000
        /*00e2*/ 	.short	0x0000
        /*00e4*/ 	.byte	0x00, 0xf4, 0x21, 0x00


	//----- nvinfo : EIATTR_AT_ENTRY_FRAGMENTS
	.align		4
.L_44:
        /*00e8*/ 	.byte	0x04, 0x4f
        /*00ea*/ 	.short	(.L_46 - .L_45)


	//   ....[0]....
.L_45:
        /*00ec*/ 	.word	0x00000004


	//----- nvinfo : EIATTR_RESERVED_SMEM_USED
	.align		4
.L_46:
        /*00f0*/ 	.byte	0x01, 0x41
	.zero		2


	//----- nvinfo : EIATTR_SPARSE_MMA_MASK
	.align		4
        /*00f4*/ 	.byte	0x03, 0x50
        /*00f6*/ 	.short	0x0000


	//----- nvinfo : EIATTR_TCGEN05_1CTA_USED
	.align		4
        /*00f8*/ 	.byte	0x01, 0x51
	.zero		2


	//----- nvinfo : EIATTR_MAXREG_COUNT
	.align		4
        /*00fc*/ 	.byte	0x03, 0x1b
        /*00fe*/ 	.short	0x00ff


	//----- nvinfo : EIATTR_NUM_BARRIERS
	.align		4
        /*0100*/ 	.byte	0x02, 0x4c
        /*0102*/ 	.byte	0x01
	.zero		1


	//----- nvinfo : EIATTR_INT_WARP_WIDE_INSTR_OFFSETS
	.align		4
        /*0104*/ 	.byte	0x04, 0x31
        /*0106*/ 	.short	(.L_48 - .L_47)


	//   ....[0]....
.L_47:
        /*0108*/ 	.word	0x000029c0


	//   ....[1]....
        /*010c*/ 	.word	0x000029d0


	//   ....[2]....
        /*0110*/ 	.word	0x00003ed0


	//   ....[3]....
        /*0114*/ 	.word	0x0000a8c0


	//   ....[4]....
        /*0118*/ 	.word	0x0000a910


	//----- nvinfo : EIATTR_COOP_GROUP_MASK_REGIDS
	.align		4
.L_48:
        /*011c*/ 	.byte	0x04, 0x29
        /*011e*/ 	.short	(.L_50 - .L_49)


	//   ....[0]....
.L_49:
        /*0120*/ 	.word	0xffffffff


	//   ....[1]....
        /*0124*/ 	.word	0xffffffff


	//   ....[2]....
        /*0128*/ 	.word	0xffffffff


	//   ....[3]....
        /*012c*/ 	.word	0xffffffff


	//----- nvinfo : EIATTR_COOP_GROUP_INSTR_OFFSETS
	.align		4
.L_50:
        /*0130*/ 	.byte	0x04, 0x28
        /*0132*/ 	.short	(.L_52 - .L_51)


	//   ....[0]....
.L_51:
        /*0134*/ 	.word	0x00000070


	//   ....[1]....
        /*0138*/ 	.word	0x00000330


	//   ....[2]....
        /*013c*/ 	.word	0x0000a750


	//   ....[3]....
        /*0140*/ 	.word	0x0000a9c0


	//----- nvinfo : EIATTR_VRC_CTA_INIT_COUNT
	.align		4
.L_52:
        /*0144*/ 	.byte	0x02, 0x4a
        /*0146*/ 	.byte	0x80
	.zero		1


	//----- nvinfo : EIATTR_MBARRIER_INSTR_OFFSETS
	.align		4
        /*0148*/ 	.byte	0x04, 0x39
        /*014a*/ 	.short	(.L_54 - .L_53)


	//   ....[0]....
.L_53:
        /*014c*/ 	.word	0x00002ae0
        /*0150*/ 	.word	0x000000ff
        /*0154*/ 	.word	0x00000000
        /*0158*/ 	.short	0x0100
        /*015a*/ 	.byte	0x08
	.zero		1


	//   ....[1]....
        /*015c*/ 	.word	0x00003f20
        /*0160*/ 	.word	0x000000ff
        /*0164*/ 	.word	0x00004008
        /*0168*/ 	.short	0x0100
        /*016a*/ 	.byte	0x0b
	.zero		1


	//   ....[2]....
        /*016c*/ 	.word	0x00005bb0
        /*0170*/ 	.word	0x000000ff
        /*0174*/ 	.word	0x00000000
        /*0178*/ 	.short	0x010a
        /*017a*/ 	.byte	0x08
	.zero		1


	//   ....[3]....
        /*017c*/ 	.word	0x00006790
        /*0180*/ 	.word	0x000000ff
        /*0184*/ 	.word	0x00000000
        /*0188*/ 	.short	0x010a
        /*018a*/ 	.byte	0x08
	.zero		1


	//   ....[4]....
        /*018c*/ 	.word	0x00006910
        /*0190*/ 	.word	0x000000ff
        /*0194*/ 	.word	0x00004000
        /*0198*/ 	.short	0x0108
        /*019a*/ 	.byte	0x0b
	.zero		1


	//   ....[5]....
        /*019c*/ 	.word	0x00006a00
        /*01a0*/ 	.word	0x000000ff
        /*01a4*/ 	.word	0x00004008
        /*01a8*/ 	.short	0x0108
        /*01aa*/ 	.byte	0x0b
	.zero		1


	//   ....[6]....
        /*01ac*/ 	.word	0x0000a9e0
        /*01b0*/ 	.word	0x000000ff
        /*01b4*/ 	.word	0x00000000
        /*01b8*/ 	.short	0x010a
        /*01ba*/ 	.byte	0x08
	.zero		1


	//   ....[7]....
        /*01bc*/ 	.word	0x0000aa10
        /*01c0*/ 	.word	0x000000ff
        /*01c4*/ 	.word	0x00000000
        /*01c8*/ 	.short	0x010a
        /*01ca*/ 	.byte	0x08
	.zero		1


	//----- nvinfo : EIATTR_NUM_MBARRIERS
	.align		4
.L_54:
        /*01cc*/ 	.byte	0x03, 0x38
        /*01ce*/ 	.short	0x0002


	//----- nvinfo : EIATTR_EXIT_INSTR_OFFSETS
	.align		4
        /*01d0*/ 	.byte	0x04, 0x1c
        /*01d2*/ 	.short	(.L_56 - .L_55)


	//   ....[0]....
.L_55:
        /*01d4*/ 	.word	0x0000a9d0


	//----- nvinfo : EIATTR_REQNTID
	.align		4
.L_56:
        /*01d8*/ 	.byte	0x04, 0x10
        /*01da*/ 	.short	(.L_58 - .L_57)
.L_57:
        /*01dc*/ 	.word	0x00000080
        /*01e0*/ 	.word	0x00000001
        /*01e4*/ 	.word	0x00000001


	//----- nvinfo : EIATTR_CRS_STACK_SIZE
	.align		4
.L_58:
        /*01e8*/ 	.byte	0x04, 0x1e
        /*01ea*/ 	.short	(.L_60 - .L_59)
.L_59:
        /*01ec*/ 	.word	0x00000000


	//----- nvinfo : EIATTR_CBANK_PARAM_SIZE
	.align		4
.L_60:
        /*01f0*/ 	.byte	0x03, 0x19
        /*01f2*/ 	.short	0x0050


	//----- nvinfo : EIATTR_PARAM_CBANK
	.align		4
        /*01f4*/ 	.byte	0x04, 0x0a
        /*01f6*/ 	.short	(.L_62 - .L_61)
	.align		4
.L_61:
        /*01f8*/ 	.word	index@(.nv.constant0.matmul_kernel)
        /*01fc*/ 	.short	0x0380
        /*01fe*/ 	.short	0x0050


	//----- nvinfo : EIATTR_SW_WAR
	.align		4
.L_62:
        /*0200*/ 	.byte	0x04, 0x36
        /*0202*/ 	.short	(.L_64 - .L_63)
.L_63:
        /*0204*/ 	.word	0x00000008
.L_64:


//--------------------- .nv.compat                --------------------------
	.section	.nv.compat,"",@"SHT_CUDA_COMPAT_INFO"
	.align	4
        /*0000*/ 	.byte	0x02, 0x02, 0x02, 0x00, 0x02, 0x05, 0x05, 0x00, 0x02, 0x03, 0x00, 0x00, 0x02, 0x06, 0x01, 0x00


//--------------------- .nv.callgraph             --------------------------
	.section	.nv.callgraph,"",@"SHT_CUDA_CALLGRAPH"
	.align	4
	.sectionentsize	8
	.align		4
        /*0000*/ 	.word	0x00000000
	.align		4
        /*0004*/ 	.word	0xffffffff
	.align		4
        /*0008*/ 	.word	0x00000000
	.align		4
        /*000c*/ 	.word	0xfffffffe
	.align		4
        /*0010*/ 	.word	0x00000000
	.align		4
        /*0014*/ 	.word	0xfffffffd
	.align		4
        /*0018*/ 	.word	0x00000000
	.align		4
        /*001c*/ 	.word	0xfffffffc


//--------------------- .text.matmul_kernel       --------------------------
	.section	.text.matmul_kernel,"ax",@progbits
	.align	128
        .global         matmul_kernel
        .type           matmul_kernel,@function
        .size           matmul_kernel,(.L_x_21 - matmul_kernel)
        .other          matmul_kernel,@"STO_CUDA_ENTRY STV_DEFAULT"
matmul_kernel:
.text.matmul_kernel:
[----:B------:R-:W0:Y:S01]  /*0000*/  LDC R1, c[0x0][0x37c] ;  /* 0x0000df00ff017b82 */ /* 0x000e220000000800 */
[----:B------:R-:W1:Y:S01]  /*0010*/  S2R R101, SR_TID.X ;  /* 0x0000000000657919 */ /* 0x000e620000002100 */
[----:B------:R-:W2:Y:S01]  /*0020*/  LDCU.64 UR22, c[0x0][0x358] ;  /* 0x00006b00ff1677ac */ /* 0x000ea20008000a00 */
[----:B-1----:R-:W-:-:S13]  /*0030*/  ISETP.GE.U32.AND P0, PT, R101, 0x20, PT ;  /* 0x000000206500780c */ /* 0x002fda0003f06070 */
[----:B------:R-:W-:Y:S02]  /*0040*/  VOTEU.ANY UP0, P0 ;  /* 0x0000000000ff7886 */ /* 0x000fe40000000100 */
[----:B0-2---:R-:W-:Y:S05]  /*0050*/  BRA.U UP0, `(.L_x_0) ;  /* 0x0000000100b87547 */ /* 0x005fea000b800000 */
[----:B------:R-:W0:Y:S01]  /*0060*/  S2UR UR6, SR_CgaCtaId ;  /* 0x00000000000679c3 */ /* 0x000e220000008800 */
[----:B------:R-:W-:Y:S01]  /*0070*/  NOP ;  /* 0x0000000000007918 */ /* 0x000fe20000000000 */
[----:B------:R-:W-:Y:S02]  /*0080*/  UMOV UR4, 0x40 ;  /* 0x0000004000047882 */ /* 0x000fe40000000000 */
[----:B0-----:R-:W-:-:S09]  /*0090*/  ULEA UR4, UR6, UR4, 0x18 ;  /* 0x0000000406047291 */ /* 0x001fd2000f8ec0ff */
[----:B------:R-:W0:Y:S01]  /*00a0*/  LDS.U8 R0, [UR4] ;  /* 0x00000004ff007984 */ /* 0x000e220008000000 */
[----:B------:R-:W-:Y:S02]  /*00b0*/  UMOV UR4, 0x400 ;  /* 0x0000040000047882 */ /* 0x000fe40000000000 */
[----:B------:R-:W-:Y:S01]  /*00c0*/  ULEA UR4, UR6, UR4, 0x18 ;  /* 0x0000000406047291 */ /* 0x000fe2000f8ec0ff */
[----:B0-----:R-:W-:-:S13]  /*00d0*/  ISETP.NE.AND P0, PT, R0, RZ, PT ;  /* 0x000000ff0000720c */ /* 0x001fda0003f05270 */
[----:B------:R-:W-:Y:S05]  /*00e0*/  @P0 BRA `(.L_x_1) ;  /* 0x00000000007c0947 */ /* 0x000fea0003800000 */
[----:B------:R-:W-:-:S13]  /*00f0*/  ELECT P0, URZ, PT ;  /* 0x0000000000ff782f */ /* 0x000fda0003800000 */
[----:B------:R-:W-:Y:S05]  /*0100*/  @!P0 BRA `(.L_x_2) ;  /* 0x0000000000848947 */ /* 0x000fea0003800000 */
[----:B------:R-:W-:Y:S01]  /*0110*/  UMOV UR5, 0x8 ;  /* 0x0000000800057882 */ /* 0x000fe20000000000 */
[----:B------:R-:W-:Y:S02]  /*0120*/  IMAD.MOV.U32 R4, RZ, RZ, 0x1 ;  /* 0x00000001ff047424 */ /* 0x000fe400078e00ff */
[----:B------:R-:W-:Y:S02]  /*0130*/  IMAD.MOV.U32 R5, RZ, RZ, 0xff ;  /* 0x000000ffff057424 */ /* 0x000fe400078e00ff */
[----:B------:R-:W-:Y:S04]  /*0140*/  DEPBAR.LE SB0, 0x36 ;  /* 0x00008d800000791a */ /* 0x000fe80000000000 */
[----:B------:R-:W0:Y:S02]  /*0150*/  UTCATOMSWS.FIND_AND_SET.ALIGN UP1, UR5, UR5 ;  /* 0x00000005000575e3 */ /* 0x000e240008020800 */
[----:B0-----:R-:W-:-:S04]  /*0160*/  PLOP3.LUT P0, PT, PT, PT, UP1, 0x80, 0x8 ;  /* 0x000000000008781c */ /* 0x001fc80003f0f018 */
[----:B------:R-:W-:-:S04]  /*0170*/  SEL R0, RZ, 0xffffffff, !P0 ;  /* 0xffffffffff007807 */ /* 0x000fc80004000000 */
[----:B------:R-:W-:Y:S01]  /*0180*/  ISETP.NE.AND P0, PT, R0, RZ, PT ;  /* 0x000000ff0000720c */ /* 0x000fe20003f05270 */
[----:B------:R-:W-:-:S12]  /*0190*/  IMAD.U32 R0, RZ, RZ, UR5 ;  /* 0x00000005ff007e24 */ /* 0x000fd8000f8e00ff */
[----:B------:R-:W-:Y:S05]  /*01a0*/  @P0 BRA `(.L_x_3) ;  /* 0x0000000000240947 */ /* 0x000fea0003800000 */
.L_x_4:
[----:B------:R-:W-:Y:S05]  /*01b0*/  NANOSLEEP 0x64 ;  /* 0x000000640000795d */ /* 0x000fea0003800000 */
[----:B------:R-:W-:-:S05]  /*01c0*/  UMOV UR5, 0x8 ;  /* 0x0000000800057882 */ /* 0x000fca0000000000 */
[----:B------:R-:W-:Y:S04]  /*01d0*/  DEPBAR.LE SB0, 0x36 ;  /* 0x00008d800000791a */ /* 0x000fe80000000000 */
[----:B------:R-:W0:Y:S02]  /*01e0*/  UTCATOMSWS.FIND_AND_SET.ALIGN UP1, UR5, UR5 ;  /* 0x00000005000575e3 */ /* 0x000e240008020800 */
[----:B0-----:R-:W-:-:S04]  /*01f0*/  PLOP3.LUT P0, PT, PT, PT, UP1, 0x80, 0x8 ;  /* 0x000000000008781c */ /* 0x001fc80003f0f018 */
[----:B------:R-:W-:-:S04]  /*0200*/  SEL R0, RZ, 0xffffffff, !P0 ;  /* 0xffffffffff007807 */ /* 0x000fc80004000000 */
[----:B------:R-:W-:Y:S01]  /*0210*/  ISETP.NE.AND P0, PT, R0, RZ, PT ;  /* 0x000000ff0000720c */ /* 0x000fe20003f05270 */
[----:B------:R-:W-:-:S12]  /*0220*/  IMAD.U32 R0, RZ, RZ, UR5 ;  /* 0x00000005ff007e24 */ /* 0x000fd8000f8e00ff */
[----:B------:R-:W-:Y:S05]  /*0230*/  @!P0 BRA `(.L_x_4) ;  /* 0xfffffffc00dc8947 */ /* 0x000fea000383ffff */
.L_x_3:
[C---:B------:R-:W-:Y:S01]  /*0240*/  VIADD R3, R0.reuse, 0x10 ;  /* 0x0000001000037836 */ /* 0x040fe20000000000 */
[----:B------:R-:W-:Y:S01]  /*0250*/  UMOV UR5, 0x50 ;  /* 0x0000005000057882 */ /* 0x000fe20000000000 */
[----:B------:R-:W-:Y:S01]  /*0260*/  SHF.L.U32 R2, R5, R0, RZ ;  /* 0x0000000005027219 */ /* 0x000fe200000006ff */
[----:B------:R-:W-:Y:S01]  /*0270*/  ULEA UR5, UR6, UR5, 0x18 ;  /* 0x0000000506057291 */ /* 0x000fe2000f8ec0ff */
[----:B------:R-:W-:Y:S01]  /*0280*/  IMAD.SHL.U32 R0, R0, 0x20, RZ ;  /* 0x0000002000007824 */ /* 0x000fe200078e00ff */
[----:B------:R-:W-:-:S04]  /*0290*/  SHF.L.U32 R3, R4, R3, RZ ;  /* 0x0000000304037219 */ /* 0x000fc800000006ff */
[----:B------:R-:W-:-:S05]  /*02a0*/  LOP3.LUT R2, R3, R2, RZ, 0xfc, !PT ;  /* 0x0000000203027212 */ /* 0x000fca00078efcff */
[----:B------:R0:W-:Y:S04]  /*02b0*/  ATOMS.OR RZ, [UR5], R2 ;  /* 0x00000002ffff798c */ /* 0x0001e8000b000005 */
[----:B------:R0:W-:Y:S01]  /*02c0*/  STS [UR4], R0 ;  /* 0x00000000ff007988 */ /* 0x0001e20008000804 */
[----:B------:R-:W-:Y:S05]  /*02d0*/  BRA `(.L_x_2) ;  /* 0x0000000000107947 */ /* 0x000fea0003800000 */
.L_x_1:
[----:B------:R-:W-:Y:S01]  /*02e0*/  IMAD.MOV.U32 R0, RZ, RZ, -0x1 ;  /* 0xffffffffff007424 */ /* 0x000fe200078e00ff */
[----:B------:R-:W-:-:S04]  /*02f0*/  MOV R2, 0x320 ;  /* 0x0000032000027802 */ /* 0x000fc80000000f00 */
[----:B------:R0:W-:Y:S03]  /*0300*/  STS [UR4], R0 ;  /* 0x00000000ff007988 */ /* 0x0001e60008000804 */
[----:B0-----:R-:W-:Y:S05]  /*0310*/  CALL.REL.NOINC `($__internal_1_$__cuda_sm10x_tcgen05_guardrail_trap_phase_invalid_during_alloc) ;  /* 0x000000a400d47944 */ /* 0x001fea0003c00000 */
.L_x_2:
[----:B------:R-:W-:Y:S05]  /*0320*/  WARPSYNC.ALL ;  /* 0x0000000000007948 */ /* 0x000fea0003800000 */
[----:B------:R-:W-:Y:S01]  /*0330*/  NOP ;  /* 0x0000000000007918 */ /* 0x000fe20000000000 */
.L_x_0:
[----:B------:R-:W1:Y:S01]  /*0340*/  LDC.64 R50, c[0x0][0x398] ;  /* 0x0000e600ff327b82 */ /* 0x000e620000000a00 */
[----:B------:R-:W2:Y:S01]  /*0350*/  S2R R5, SR_CTAID.X ;  /* 0x0000000000057919 */ /* 0x000ea20000002500 */
[----:B------:R-:W-:Y:S01]  /*0360*/  UMOV UR11, 0x400 ;  /* 0x00000400000b7882 */ /* 0x000fe20000000000 */
[----:B------:R-:W3:Y:S01]  /*0370*/  LDCU.128 UR16, c[0x0][0x380] ;  /* 0x00007000ff1077ac */ /* 0x000ee20008000c00 */
[----:B------:R-:W-:-:S04]  /*0380*/  UMOV UR7, 0x1 ;  /* 0x0000000100077882 */ /* 0x000fc80000000000 */
[----:B------:R-:W4:Y:S01]  /*0390*/  S2UR UR5, SR_CgaCtaId ;  /* 0x00000000000579c3 */ /* 0x000f220000008800 */
[----:B01----:R-:W-:Y:S01]  /*03a0*/  VIADD R0, R51, 0x7f ;  /* 0x0000007f33007836 */ /* 0x003fe20000000000 */
[----:B------:R-:W-:Y:S02]  /*03b0*/  IABS R13, R50 ;  /* 0x00000032000d7213 */ /* 0x000fe40000000000 */
[----:B------:R-:W-:Y:S02]  /*03c0*/  LOP3.LUT R43, RZ, R51, RZ, 0x33, !PT ;  /* 0x00000033ff2b7212 */ /* 0x000fe400078e33ff */
[----:B------:R-:W-:Y:S01]  /*03d0*/  SHF.R.S32.HI R3, RZ, 0x1f, R0 ;  /* 0x0000001fff037819 */ /* 0x000fe20000011400 */
[----:B----4-:R-:W-:-:S03]  /*03e0*/  ULEA UR11, UR5, UR11, 0x18 ;  /* 0x0000000b050b7291 */ /* 0x010fc6000f8ec0ff */
[----:B------:R-:W-:Y:S02]  /*03f0*/  LEA.HI R3, R3, R0, RZ, 0x7 ;  /* 0x0000000003037211 */ /* 0x000fe400078f38ff */
[----:B--2---:R-:W-:Y:S01]  /*0400*/  IABS R8, R5 ;  /* 0x0000000500087213 */ /* 0x004fe20000000000 */
[----:B------:R-:W-:Y:S01]  /*0410*/  UIADD3 UR8, UPT, UPT, UR11, 0x4000, URZ ;  /* 0x000040000b087890 */ /* 0x000fe2000fffe0ff */
[----:B------:R-:W-:-:S04]  /*0420*/  SHF.R.S32.HI R4, RZ, 0x7, R3 ;  /* 0x00000007ff047819 */ /* 0x000fc80000011403 */
[-C--:B------:R-:W-:Y:S02]  /*0430*/  IABS R7, R4.reuse ;  /* 0x0000000400077213 */ /* 0x080fe40000000000 */
[----:B------:R-:W-:Y:S02]  /*0440*/  IABS R10, R4 ;  /* 0x00000004000a7213 */ /* 0x000fe40000000000 */
[----:B------:R-:W0:Y:S08]  /*0450*/  I2F.RP R0, R7 ;  /* 0x0000000700007306 */ /* 0x000e300000209400 */
[----:B0-----:R-:W0:Y:S02]  /*0460*/  MUFU.RCP R0, R0 ;  /* 0x0000000000007308 */ /* 0x001e240000001000 */
[----:B0-----:R-:W-:-:S02]  /*0470*/  VIADD R2, R0, 0xffffffe ;  /* 0x0ffffffe00027836 */ /* 0x001fc40000000000 */
[----:B------:R-:W-:-:S04]  /*0480*/  IMAD.MOV R0, RZ, RZ, -R10 ;  /* 0x000000ffff007224 */ /* 0x000fc800078e0a0a */
[----:B------:R0:W1:Y:S02]  /*0490*/  F2I.FTZ.U32.TRUNC.NTZ R3, R2 ;  /* 0x0000000200037305 */ /* 0x000064000021f000 */
[----:B0-----:R-:W-:Y:S02]  /*04a0*/  IMAD.MOV.U32 R2, RZ, RZ, RZ ;  /* 0x000000ffff027224 */ /* 0x001fe400078e00ff */
[----:B-1----:R-:W-:-:S04]  /*04b0*/  IMAD.MOV R6, RZ, RZ, -R3 ;  /* 0x000000ffff067224 */ /* 0x002fc800078e0a03 */
[----:B------:R-:W-:Y:S02]  /*04c0*/  IMAD R9, R6, R7, RZ ;  /* 0x0000000706097224 */ /* 0x000fe400078e02ff */
[----:B------:R-:W-:Y:S02]  /*04d0*/  IMAD.MOV.U32 R6, RZ, RZ, R8 ;  /* 0x000000ffff067224 */ /* 0x000fe400078e0008 */
[----:B------:R-:W-:-:S06]  /*04e0*/  IMAD.HI.U32 R3, R3, R9, R2 ;  /* 0x0000000903037227 */ /* 0x000fcc00078e0002 */
[----:B------:R-:W-:-:S04]  /*04f0*/  IMAD.HI.U32 R3, R3, R6, RZ ;  /* 0x0000000603037227 */ /* 0x000fc800078e00ff */
[----:B------:R-:W-:Y:S01]  /*0500*/  IMAD R0, R3, R0, R6 ;  /* 0x0000000003007224 */ /* 0x000fe200078e0206 */
[----:B------:R-:W-:Y:S04]  /*0510*/  BAR.SYNC.DEFER_BLOCKING 0x0 ;  /* 0x0000000000007b1d */ /* 0x000fe80000010000 */
[----:B------:R-:W-:-:S13]  /*0520*/  ISETP.GT.U32.AND P1, PT, R7, R0, PT ;  /* 0x000000000700720c */ /* 0x000fda0003f24070 */
[----:B------:R-:W-:Y:S02]  /*0530*/  @!P1 IMAD.IADD R0, R0, 0x1, -R7 ;  /* 0x0000000100009824 */ /* 0x000fe400078e0a07 */
[----:B------:R-:W-:Y:S01]  /*0540*/  @!P1 VIADD R3, R3, 0x1 ;  /* 0x0000000103039836 */ /* 0x000fe20000000000 */
[----:B------:R-:W-:Y:S02]  /*0550*/  ISETP.NE.AND P1, PT, R4, RZ, PT ;  /* 0x000000ff0400720c */ /* 0x000fe40003f25270 */
[----:B------:R-:W-:Y:S02]  /*0560*/  ISETP.GE.U32.AND P0, PT, R0, R7, PT ;  /* 0x000000070000720c */ /* 0x000fe40003f06070 */
[----:B------:R-:W-:-:S04]  /*0570*/  LOP3.LUT R0, R5, R4, RZ, 0x3c, !PT ;  /* 0x0000000405007212 */ /* 0x000fc800078e3cff */
[----:B------:R-:W-:Y:S01]  /*0580*/  ISETP.GE.AND P2, PT, R0, RZ, PT ;  /* 0x000000ff0000720c */ /* 0x000fe20003f46270 */
[----:B------:R-:W-:-:S06]  /*0590*/  VIADD R0, R50, 0x7f ;  /* 0x0000007f32007836 */ /* 0x000fcc0000000000 */
[----:B------:R-:W-:-:S04]  /*05a0*/  @P0 VIADD R3, R3, 0x1 ;  /* 0x0000000103030836 */ /* 0x000fc80000000000 */
[----:B------:R-:W-:Y:S01]  /*05b0*/  IMAD.MOV.U32 R8, RZ, RZ, R3 ;  /* 0x000000ffff087224 */ /* 0x000fe200078e0003 */
[----:B------:R-:W-:-:S03]  /*05c0*/  SHF.R.S32.HI R3, RZ, 0x1f, R0 ;  /* 0x0000001fff037819 */ /* 0x000fc60000011400 */
[----:B------:R-:W-:Y:S01]  /*05d0*/  @!P2 IMAD.MOV R8, RZ, RZ, -R8 ;  /* 0x000000ffff08a224 */ /* 0x000fe200078e0a08 */
[----:B------:R-:W-:Y:S02]  /*05e0*/  LEA.HI R3, R3, R0, RZ, 0x7 ;  /* 0x0000000003037211 */ /* 0x000fe400078f38ff */
[----:B------:R-:W-:-:S04]  /*05f0*/  @!P1 LOP3.LUT R8, RZ, R4, RZ, 0x33, !PT ;  /* 0x00000004ff089212 */ /* 0x000fc800078e33ff */
[----:B------:R-:W-:Y:S01]  /*0600*/  LEA.HI.SX32 R3, R3, -R8, 0x19 ;  /* 0x8000000803037211 */ /* 0x000fe200078fcaff */
[----:B------:R-:W-:-:S03]  /*0610*/  IMAD.MOV R6, RZ, RZ, -R8 ;  /* 0x000000ffff067224 */ /* 0x000fc600078e0a08 */
[----:B------:R-:W-:Y:S01]  /*0620*/  VIMNMX R11, PT, PT, R3, 0x1, PT ;  /* 0x00000001030b7848 */ /* 0x000fe20003fe0100 */
[----:B------:R-:W-:-:S03]  /*0630*/  IMAD R10, R4, R6, R5 ;  /* 0x00000006040a7224 */ /* 0x000fc600078e0205 */
[----:B------:R-:W-:Y:S02]  /*0640*/  IABS R9, R11 ;  /* 0x0000000b00097213 */ /* 0x000fe40000000000 */
[----:B------:R-:W-:Y:S02]  /*0650*/  IABS R6, R10 ;  /* 0x0000000a00067213 */ /* 0x000fe40000000000 */
[----:B------:R-:W0:Y:S08]  /*0660*/  I2F.RP R0, R9 ;  /* 0x0000000900007306 */ /* 0x000e300000209400 */
[----:B0-----:R-:W0:Y:S02]  /*0670*/  MUFU.RCP R0, R0 ;  /* 0x0000000000007308 */ /* 0x001e240000001000 */
[----:B0-----:R-:W-:-:S06]  /*0680*/  VIADD R2, R0, 0xffffffe ;  /* 0x0ffffffe00027836 */ /* 0x001fcc0000000000 */
[----:B------:R0:W1:Y:S02]  /*0690*/  F2I.FTZ.U32.TRUNC.NTZ R3, R2 ;  /* 0x0000000200037305 */ /* 0x000064000021f000 */
[----:B0-----:R-:W-:Y:S02]  /*06a0*/  IMAD.MOV.U32 R2, RZ, RZ, RZ ;  /* 0x000000ffff027224 */ /* 0x001fe400078e00ff */
[----:B-1----:R-:W-:-:S04]  /*06b0*/  IMAD.MOV R7, RZ, RZ, -R3 ;  /* 0x000000ffff077224 */ /* 0x002fc800078e0a03 */
[----:B------:R-:W-:Y:S01]  /*06c0*/  IMAD.MOV.U32 R4, RZ, RZ, R7 ;  /* 0x000000ffff047224 */ /* 0x000fe200078e0007 */
[----:B------:R-:W-:-:S03]  /*06d0*/  IABS R7, R11 ;  /* 0x0000000b00077213 */ /* 0x000fc60000000000 */
[----:B------:R-:W-:Y:S02]  /*06e0*/  IMAD R5, R4, R9, RZ ;  /* 0x0000000904057224 */ /* 0x000fe400078e02ff */
[----:B------:R-:W-:Y:S02]  /*06f0*/  IMAD.MOV.U32 R4, RZ, RZ, R6 ;  /* 0x000000ffff047224 */ /* 0x000fe400078e0006 */
[----:B------:R-:W-:Y:S01]  /*0700*/  IMAD.HI.U32 R3, R3, R5, R2 ;  /* 0x0000000503037227 */ /* 0x000fe200078e0002 */
[----:B------:R-:W0:Y:S03]  /*0710*/  I2F.RP R6, R13 ;  /* 0x0000000d00067306 */ /* 0x000e260000209400 */
[----:B------:R-:W-:Y:S02]  /*0720*/  IMAD.MOV R5, RZ, RZ, -R7 ;  /* 0x000000ffff057224 */ /* 0x000fe400078e0a07 */
[----:B------:R-:W-:Y:S01]  /*0730*/  IMAD.HI.U32 R0, R3, R4, RZ ;  /* 0x0000000403007227 */ /* 0x000fe200078e00ff */
[----:B------:R-:W-:-:S03]  /*0740*/  IABS R3, R51 ;  /* 0x0000003300037213 */ /* 0x000fc60000000000 */
[----:B------:R-:W-:Y:S01]  /*0750*/  IMAD R2, R0, R5, R4 ;  /* 0x0000000500027224 */ /* 0x000fe200078e0204 */
[----:B------:R-:W1:Y:S04]  /*0760*/  I2F.RP R7, R3 ;  /* 0x0000000300077306 */ /* 0x000e680000209400 */
[----:B------:R-:W-:-:S04]  /*0770*/  ISETP.GT.U32.AND P1, PT, R9, R2, PT ;  /* 0x000000020900720c */ /* 0x000fc80003f24070 */
[----:B0-----:R-:W0:Y:S08]  /*0780*/  MUFU.RCP R6, R6 ;  /* 0x0000000600067308 */ /* 0x001e300000001000 */
[----:B-1----:R-:W1:Y:S01]  /*0790*/  MUFU.RCP R7, R7 ;  /* 0x0000000700077308 */ /* 0x002e620000001000 */
[----:B------:R-:W-:Y:S02]  /*07a0*/  @!P1 IMAD.IADD R2, R2, 0x1, -R9 ;  /* 0x0000000102029824 */ /* 0x000fe400078e0a09 */
[----:B------:R-:W-:Y:S01]  /*07b0*/  @!P1 VIADD R0, R0, 0x1 ;  /* 0x0000000100009836 */ /* 0x000fe20000000000 */
[----:B------:R-:W-:-:S02]  /*07c0*/  ISETP.NE.AND P1, PT, R11, RZ, PT ;  /* 0x000000ff0b00720c */ /* 0x000fc40003f25270 */
[----:B------:R-:W-:Y:S02]  /*07d0*/  ISETP.GE.U32.AND P0, PT, R2, R9, PT ;  /* 0x000000090200720c */ /* 0x000fe40003f06070 */
[----:B------:R-:W-:Y:S01]  /*07e0*/  LOP3.LUT R2, R10, R11, RZ, 0x3c, !PT ;  /* 0x0000000b0a027212 */ /* 0x000fe200078e3cff */
[----:B0-----:R-:W-:Y:S01]  /*07f0*/  VIADD R4, R6, 0xffffffe ;  /* 0x0ffffffe06047836 */ /* 0x001fe20000000000 */
[----:B------:R-:W-:Y:S02]  /*0800*/  LOP3.LUT R9, R101, 0x7f, RZ, 0xc0, !PT ;  /* 0x0000007f65097812 */ /* 0x000fe400078ec0ff */
[----:B------:R-:W-:Y:S01]  /*0810*/  ISETP.GE.AND P2, PT, R2, RZ, PT ;  /* 0x000000ff0200720c */ /* 0x000fe20003f46270 */
[----:B------:R0:W2:Y:S01]  /*0820*/  F2I.FTZ.U32.TRUNC.NTZ R5, R4 ;  /* 0x0000000400057305 */ /* 0x0000a2000021f000 */
[----:B-1----:R-:W-:-:S05]  /*0830*/  VIADD R6, R7, 0xffffffe ;  /* 0x0ffffffe07067836 */ /* 0x002fca0000000000 */
[----:B------:R-:W-:Y:S02]  /*0840*/  @P0 VIADD R0, R0, 0x1 ;  /* 0x0000000100000836 */ /* 0x000fe40000000000 */
[----:B------:R-:W1:Y:S01]  /*0850*/  F2I.FTZ.U32.TRUNC.NTZ R7, R6 ;  /* 0x0000000600077305 */ /* 0x000e62000021f000 */
[----:B0-----:R-:W-:Y:S02]  /*0860*/  IMAD.MOV.U32 R4, RZ, RZ, RZ ;  /* 0x000000ffff047224 */ /* 0x001fe400078e00ff */
[----:B------:R-:W-:-:S04]  /*0870*/  IMAD.MOV.U32 R12, RZ, RZ, R0 ;  /* 0x000000ffff0c7224 */ /* 0x000fc800078e0000 */
[----:B------:R-:W-:Y:S01]  /*0880*/  @!P2 IMAD.MOV R12, RZ, RZ, -R12 ;  /* 0x000000ffff0ca224 */ /* 0x000fe200078e0a0c */
[----:B------:R-:W-:Y:S01]  /*0890*/  @!P1 LOP3.LUT R12, RZ, R11, RZ, 0x33, !PT ;  /* 0x0000000bff0c9212 */ /* 0x000fe200078e33ff */
[----:B--2---:R-:W-:-:S04]  /*08a0*/  IMAD.MOV R2, RZ, RZ, -R5 ;  /* 0x000000ffff027224 */ /* 0x004fc800078e0a05 */
[----:B------:R-:W-:Y:S02]  /*08b0*/  IMAD.MOV R0, RZ, RZ, -R12 ;  /* 0x000000ffff007224 */ /* 0x000fe400078e0a0c */
[----:B-1----:R-:W-:Y:S02]  /*08c0*/  IMAD.MOV R6, RZ, RZ, -R7 ;  /* 0x000000ffff067224 */ /* 0x002fe400078e0a07 */
[----:B------:R-:W-:Y:S02]  /*08d0*/  IMAD R0, R11, R0, R10 ;  /* 0x000000000b007224 */ /* 0x000fe400078e020a */
[----:B------:R-:W-:Y:S02]  /*08e0*/  IMAD R11, R2, R13, RZ ;  /* 0x0000000d020b7224 */ /* 0x000fe400078e02ff */
[----:B------:R-:W-:Y:S02]  /*08f0*/  IMAD.IADD R0, R8, 0x1, R0 ;  /* 0x0000000108007824 */ /* 0x000fe400078e0200 */
[----:B------:R-:W-:-:S04]  /*0900*/  IMAD.HI.U32 R4, R5, R11, R4 ;  /* 0x0000000b05047227 */ /* 0x000fc800078e0004 */
[----:B------:R-:W-:Y:S01]  /*0910*/  IMAD R2, R0, 0x80, R9 ;  /* 0x0000008000027824 */ /* 0x000fe200078e0209 */
[----:B------:R-:W-:Y:S01]  /*0920*/  SHF.R.U32.HI R0, RZ, 0x5, R101 ;  /* 0x00000005ff007819 */ /* 0x000fe20000011665 */
[----:B------:R-:W-:Y:S02]  /*0930*/  IMAD R11, R6, R3, RZ ;  /* 0x00000003060b7224 */ /* 0x000fe400078e02ff */
[----:B------:R-:W-:Y:S01]  /*0940*/  IMAD.MOV.U32 R6, RZ, RZ, RZ ;  /* 0x000000ffff067224 */ /* 0x000fe200078e00ff */
[----:B------:R-:W-:Y:S02]  /*0950*/  IABS R8, R2 ;  /* 0x0000000200087213 */ /* 0x000fe40000000000 */
[----:B------:R-:W-:Y:S01]  /*0960*/  SGXT.U32 R5, R0, 0x2 ;  /* 0x000000020005781a */ /* 0x000fe20000000000 */
[----:B------:R-:W-:Y:S02]  /*0970*/  IMAD.SHL.U32 R0, R12, 0x80, RZ ;  /* 0x000000800c007824 */ /* 0x000fe400078e00ff */
[----:B------:R-:W-:-:S03]  /*0980*/  IMAD.HI.U32 R4, R4, R8, RZ ;  /* 0x0000000804047227 */ /* 0x000fc600078e00ff */
[----:B------:R-:W-:Y:S01]  /*0990*/  LOP3.LUT R5, R0, R5, RZ, 0xfc, !PT ;  /* 0x0000000500057212 */ /* 0x000fe200078efcff */
[----:B------:R-:W-:Y:S02]  /*09a0*/  IMAD.MOV R4, RZ, RZ, -R4 ;  /* 0x000000ffff047224 */ /* 0x000fe400078e0a04 */
[----:B------:R-:W-:Y:S01]  /*09b0*/  IMAD.HI.U32 R7, R7, R11, R6 ;  /* 0x0000000b07077227 */ /* 0x000fe200078e0006 */
[C---:B------:R-:W-:Y:S02]  /*09c0*/  LOP3.LUT R17, R5.reuse, 0x8, RZ, 0xfc, !PT ;  /* 0x0000000805117812 */ /* 0x040fe400078efcff */
[----:B------:R-:W-:Y:S01]  /*09d0*/  LOP3.LUT R15, R5, 0x4, RZ, 0xfc, !PT ;  /* 0x00000004050f7812 */ /* 0x000fe200078efcff */
[----:B------:R-:W-:Y:S01]  /*09e0*/  IMAD R6, R13, R4, R8 ;  /* 0x000000040d067224 */ /* 0x000fe200078e0208 */
[----:B------:R-:W-:Y:S02]  /*09f0*/  LOP3.LUT R19, R5, 0xc, RZ, 0xfc, !PT ;  /* 0x0000000c05137812 */ /* 0x000fe400078efcff */
[----:B------:R-:W-:-:S02]  /*0a00*/  IABS R14, R17 ;  /* 0x00000011000e7213 */ /* 0x000fc40000000000 */
[----:B------:R-:W-:Y:S02]  /*0a10*/  SHF.R.U32.HI R8, RZ, 0x5, R101 ;  /* 0x00000005ff087819 */ /* 0x000fe40000011665 */
[----:B------:R-:W-:Y:S02]  /*0a20*/  IABS R12, R15 ;  /* 0x0000000f000c7213 */ /* 0x000fe40000000000 */
[----:B------:R-:W-:Y:S02]  /*0a30*/  ISETP.GT.U32.AND P0, PT, R13, R6, PT ;  /* 0x000000060d00720c */ /* 0x000fe40003f04070 */
[----:B------:R-:W-:Y:S01]  /*0a40*/  IABS R16, R19 ;  /* 0x0000001300107213 */ /* 0x000fe20000000000 */
[----:B------:R-:W-:Y:S01]  /*0a50*/  IMAD.HI.U32 R4, R7, R12, RZ ;  /* 0x0000000c07047227 */ /* 0x000fe200078e00ff */
[----:B------:R-:W-:Y:S02]  /*0a60*/  R2UR UR9, R8 ;  /* 0x00000000080972ca */ /* 0x000fe400000e0000 */
[----:B------:R-:W-:Y:S01]  /*0a70*/  LOP3.LUT R20, R5, 0x10, RZ, 0xfc, !PT ;  /* 0x0000001005147812 */ /* 0x000fe200078efcff */
[----:B------:R-:W-:Y:S01]  /*0a80*/  IMAD.HI.U32 R8, R7, R14, RZ ;  /* 0x0000000e07087227 */ /* 0x000fe200078e00ff */
[----:B------:R-:W-:-:S02]  /*0a90*/  ISETP.GE.AND P3, PT, R15, RZ, PT ;  /* 0x000000ff0f00720c */ /* 0x000fc40003f66270 */
[----:B------:R-:W-:Y:S01]  /*0aa0*/  IABS R18, R20 ;  /* 0x0000001400127213 */ /* 0x000fe20000000000 */
[----:B------:R-:W-:Y:S01]  /*0ab0*/  IMAD.HI.U32 R10, R7, R16, RZ ;  /* 0x00000010070a7227 */ /* 0x000fe200078e00ff */
[----:B------:R-:W-:Y:S02]  /*0ac0*/  LOP3.LUT R15, R5, 0x14, RZ, 0xfc, !PT ;  /* 0x00000014050f7812 */ /* 0x000fe400078efcff */
[----:B------:R-:W-:Y:S01]  /*0ad0*/  ISETP.GE.AND P2, PT, R17, RZ, PT ;  /* 0x000000ff1100720c */ /* 0x000fe20003f46270 */
[----:B------:R-:W-:Y:S01]  /*0ae0*/  IMAD.MOV R8, RZ, RZ, -R8 ;  /* 0x000000ffff087224 */ /* 0x000fe200078e0a08 */
[C---:B------:R-:W-:Y:S01]  /*0af0*/  LOP3.LUT R17, R5.reuse, 0x20, RZ, 0xfc, !PT ;  /* 0x0000002005117812 */ /* 0x040fe200078efcff */
[----:B------:R-:W-:Y:S01]  /*0b00*/  IMAD.MOV R4, RZ, RZ, -R4 ;  /* 0x000000ffff047224 */ /* 0x000fe200078e0a04 */
[C---:B------:R-:W-:Y:S01]  /*0b10*/  LOP3.LUT R21, R5.reuse, 0x28, RZ, 0xfc, !PT ;  /* 0x0000002805157812 */ /* 0x040fe200078efcff */
[----:B------:R-:W-:Y:S01]  /*0b20*/  IMAD.MOV R10, RZ, RZ, -R10 ;  /* 0x000000ffff0a7224 */ /* 0x000fe200078e0a0a */
[----:B------:R-:W-:Y:S01]  /*0b30*/  LOP3.LUT R25, R5, 0x64, RZ, 0xfc, !PT ;  /* 0x0000006405197812 */ /* 0x000fe200078efcff */
[C---:B------:R-:W-:Y:S01]  /*0b40*/  IMAD R8, R3.reuse, R8, R14 ;  /* 0x0000000803087224 */ /* 0x040fe200078e020e */
[----:B------:R-:W-:Y:S01]  /*0b50*/  IABS R24, R21 ;  /* 0x0000001500187213 */ /* 0x000fe20000000000 */
[C---:B------:R-:W-:Y:S01]  /*0b60*/  IMAD R4, R3.reuse, R4, R12 ;  /* 0x0000000403047224 */ /* 0x040fe200078e020c */
[----:B------:R-:W-:Y:S01]  /*0b70*/  IABS R72, R25 ;  /* 0x0000001900487213 */ /* 0x000fe20000000000 */
[----:B------:R-:W-:Y:S01]  /*0b80*/  @!P0 IMAD.IADD R6, R6, 0x1, -R13 ;  /* 0x0000000106068824 */ /* 0x000fe200078e0a0d */
[C---:B------:R-:W-:Y:S01]  /*0b90*/  ISETP.GT.U32.AND P6, PT, R3.reuse, R8, PT ;  /* 0x000000080300720c */ /* 0x040fe20003fc4070 */
[C---:B------:R-:W-:Y:S01]  /*0ba0*/  IMAD R12, R3.reuse, R10, R16 ;  /* 0x0000000a030c7224 */ /* 0x040fe200078e0210 */
[----:B------:R-:W-:Y:S01]  /*0bb0*/  ISETP.GT.U32.AND P1, PT, R3, R4, PT ;  /* 0x000000040300720c */ /* 0x000fe20003f24070 */
[----:B------:R-:W-:Y:S01]  /*0bc0*/  IMAD.HI.U32 R11, R7, R18, RZ ;  /* 0x00000012070b7227 */ /* 0x000fe200078e00ff */
[----:B------:R-:W-:Y:S01]  /*0bd0*/  ISETP.GT.U32.AND P0, PT, R13, R6, PT ;  /* 0x000000060d00720c */ /* 0x000fe20003f04070 */
[----:B------:R-:W-:Y:S01]  /*0be0*/  USHF.L.U32 UR4, UR9, 0x15, URZ ;  /* 0x0000001509047899 */ /* 0x000fe200080006ff */
[----:B------:R-:W-:Y:S01]  /*0bf0*/  ISETP.GT.U32.AND P5, PT, R3, R12, PT ;  /* 0x0000000c0300720c */ /* 0x000fe20003fa4070 */
[----:B------:R-:W-:Y:S01]  /*0c00*/  IMAD.MOV R11, RZ, RZ, -R11 ;  /* 0x000000ffff0b7224 */ /* 0x000fe200078e0a0b */
[----:B------:R-:W-:Y:S01]  /*0c10*/  IABS R16, R15 ;  /* 0x0000000f00107213 */ /* 0x000fe20000000000 */
[----:B------:R-:W-:Y:S01]  /*0c20*/  ULOP3.LUT UR4, UR4, 0x600000, URZ, 0xc0, !UPT ;  /* 0x0060000004047892 */ /* 0x000fe2000f8ec0ff */
[----:B------:R-:W-:Y:S01]  /*0c30*/  LOP3.LUT R29, R5, 0x6c, RZ, 0xfc, !PT ;  /* 0x0000006c051d7812 */ /* 0x000fe200078efcff */
[----:B------:R-:W-:Y:S01]  /*0c40*/  IMAD R14, R3, R11, R18 ;  /* 0x0000000b030e7224 */ /* 0x000fe200078e0212 */
[----:B------:R-:W-:Y:S01]  /*0c50*/  LOP3.LUT R27, R5, 0x68, RZ, 0xfc, !PT ;  /* 0x00000068051b7812 */ /* 0x000fe200078efcff */
[--C-:B------:R-:W-:Y:S01]  /*0c60*/  @!P6 IMAD.IADD R8, R8, 0x1, -R3.reuse ;  /* 0x000000010808e824 */ /* 0x100fe200078e0a03 */
[----:B------:R-:W-:Y:S01]  /*0c70*/  ISETP.GE.AND P6, PT, R20, RZ, PT ;  /* 0x000000ff1400720c */ /* 0x000fe20003fc6270 */
[----:B------:R-:W-:Y:S01]  /*0c80*/  @!P1 IMAD.IADD R4, R4, 0x1, -R3 ;  /* 0x0000000104049824 */ /* 0x000fe200078e0a03 */
[----:B------:R-:W-:Y:S01]  /*0c90*/  ISETP.GT.U32.AND P1, PT, R3, R14, PT ;  /* 0x0000000e0300720c */ /* 0x000fe20003f24070 */
[----:B------:R-:W-:Y:S01]  /*0ca0*/  @!P0 IMAD.IADD R6, R6, 0x1, -R13 ;  /* 0x0000000106068824 */ /* 0x000fe200078e0a0d */
[----:B------:R-:W-:Y:S01]  /*0cb0*/  LOP3.LUT R13, R5, 0x18, RZ, 0xfc, !PT ;  /* 0x00000018050d7812 */ /* 0x000fe200078efcff */
[----:B------:R-:W-:Y:S01]  /*0cc0*/  @!P5 IMAD.IADD R12, R12, 0x1, -R3 ;  /* 0x000000010c0cd824 */ /* 0x000fe200078e0a03 */
[----:B------:R-:W-:Y:S01]  /*0cd0*/  ISETP.GT.U32.AND P5, PT, R3, R8, PT ;  /* 0x000000080300720c */ /* 0x000fe20003fa4070 */
[----:B------:R-:W-:Y:S01]  /*0ce0*/  IMAD.HI.U32 R10, R7, R16, RZ ;  /* 0x00000010070a7227 */ /* 0x000fe200078e00ff */
[----:B------:R-:W-:-:S02]  /*0cf0*/  ISETP.GT.U32.AND P4, PT, R3, R4, PT ;  /* 0x000000040300720c */ /* 0x000fc40003f84070 */
[----:B------:R-:W-:Y:S01]  /*0d00*/  IABS R18, R13 ;  /* 0x0000000d00127213 */ /* 0x000fe20000000000 */
[----:B------:R-:W-:Y:S01]  /*0d10*/  IMAD.MOV R10, RZ, RZ, -R10 ;  /* 0x000000ffff0a7224 */ /* 0x000fe200078e0a0a */
[----:B------:R-:W-:Y:S01]  /*0d20*/  IABS R20, R17 ;  /* 0x0000001100147213 */ /* 0x000fe20000000000 */
[----:B------:R-:W-:Y:S01]  /*0d30*/  IMAD.MOV.U32 R86, RZ, RZ, R6 ;  /* 0x000000ffff567224 */ /* 0x000fe200078e0006 */
[----:B------:R-:W-:Y:S01]  /*0d40*/  ISETP.GE.AND P0, PT, R19, RZ, PT ;  /* 0x000000ff1300720c */ /* 0x000fe20003f06270 */
[----:B------:R-:W-:Y:S01]  /*0d50*/  IMAD R16, R3, R10, R16 ;  /* 0x0000000a03107224 */ /* 0x000fe200078e0210 */
[----:B------:R-:W-:Y:S01]  /*0d60*/  LOP3.LUT R19, R5, 0x24, RZ, 0xfc, !PT ;  /* 0x0000002405137812 */ /* 0x000fe200078efcff */
[----:B------:R-:W-:Y:S01]  /*0d70*/  IMAD.HI.U32 R10, R7, R18, RZ ;  /* 0x00000012070a7227 */ /* 0x000fe200078e00ff */
[----:B------:R-:W-:Y:S02]  /*0d80*/  IABS R76, R29 ;  /* 0x0000001d004c7213 */ /* 0x000fe40000000000 */
[----:B------:R-:W-:Y:S01]  /*0d90*/  IABS R22, R19 ;  /* 0x0000001300167213 */ /* 0x000fe20000000000 */
[----:B------:R-:W-:Y:S01]  /*0da0*/  IMAD.MOV R10, RZ, RZ, -R10 ;  /* 0x000000ffff0a7224 */ /* 0x000fe200078e0a0a */
[----:B------:R-:W-:Y:S01]  /*0db0*/  IABS R74, R27 ;  /* 0x0000001b004a7213 */ /* 0x000fe20000000000 */
[--C-:B------:R-:W-:Y:S01]  /*0dc0*/  @!P5 IMAD.IADD R8, R8, 0x1, -R3.reuse ;  /* 0x000000010808d824 */ /* 0x100fe200078e0a03 */
[C---:B------:R-:W-:Y:S01]  /*0dd0*/  ISETP.GT.U32.AND P5, PT, R3.reuse, R16, PT ;  /* 0x000000100300720c */ /* 0x040fe20003fa4070 */
[--C-:B------:R-:W-:Y:S01]  /*0de0*/  @!P4 IMAD.IADD R4, R4, 0x1, -R3.reuse ;  /* 0x000000010404c824 */ /* 0x100fe200078e0a03 */
[----:B------:R-:W-:Y:S01]  /*0df0*/  ISETP.GT.U32.AND P4, PT, R3, R12, PT ;  /* 0x0000000c0300720c */ /* 0x000fe20003f84070 */
[----:B------:R-:W-:Y:S01]  /*0e00*/  @!P1 IMAD.IADD R14, R14, 0x1, -R3 ;  /* 0x000000010e0e9824 */ /* 0x000fe200078e0a03 */
[----:B------:R-:W-:Y:S01]  /*0e10*/  LOP3.LUT R31, R5, 0x70, RZ, 0xfc, !PT ;  /* 0x00000070051f7812 */ /* 0x000fe200078efcff */
[----:B------:R-:W-:Y:S01]  /*0e20*/  IMAD R18, R3, R10, R18 ;  /* 0x0000000a03127224 */ /* 0x000fe200078e0212 */
[----:B------:R-:W-:Y:S01]  /*0e30*/  LOP3.LUT R33, R5, 0x74, RZ, 0xfc, !PT ;  /* 0x0000007405217812 */ /* 0x000fe200078efcff */
[----:B------:R-:W-:Y:S01]  /*0e40*/  IMAD.HI.U32 R10, R7, R20, RZ ;  /* 0x00000014070a7227 */ /* 0x000fe200078e00ff */
[----:B------:R-:W-:-:S02]  /*0e50*/  ISETP.GT.U32.AND P1, PT, R3, R14, PT ;  /* 0x0000000e0300720c */ /* 0x000fc40003f24070 */
[----:B------:R-:W-:Y:S01]  /*0e60*/  IABS R78, R31 ;  /* 0x0000001f004e7213 */ /* 0x000fe20000000000 */
[----:B------:R-:W-:Y:S01]  /*0e70*/  IMAD.MOV R10, RZ, RZ, -R10 ;  /* 0x000000ffff0a7224 */ /* 0x000fe200078e0a0a */
[----:B------:R-:W-:Y:S01]  /*0e80*/  IABS R80, R33 ;  /* 0x0000002100507213 */ /* 0x000fe20000000000 */
[--C-:B------:R-:W-:Y:S01]  /*0e90*/  @!P5 IMAD.IADD R16, R16, 0x1, -R3.reuse ;  /* 0x000000011010d824 */ /* 0x100fe200078e0a03 */
[----:B------:R-:W-:Y:S01]  /*0ea0*/  ISETP.GE.AND P5, PT, R13, RZ, PT ;  /* 0x000000ff0d00720c */ /* 0x000fe20003fa6270 */
[----:B------:R-:W-:Y:S01]  /*0eb0*/  IMAD R20, R3, R10, R20 ;  /* 0x0000000a03147224 */ /* 0x000fe200078e0214 */
[C---:B------:R-:W-:Y:S01]  /*0ec0*/  LOP3.LUT R13, R5.reuse, 0x2c, RZ, 0xfc, !PT ;  /* 0x0000002c050d7812 */ /* 0x040fe200078efcff */
[----:B------:R-:W-:Y:S01]  /*0ed0*/  IMAD.MOV.U32 R10, RZ, RZ, R4 ;  /* 0x000000ffff0a7224 */ /* 0x000fe200078e0004 */
[----:B------:R-:W-:Y:S01]  /*0ee0*/  LOP3.LUT R35, R5, 0x78, RZ, 0xfc, !PT ;  /* 0x0000007805237812 */ /* 0x000fe200078efcff */
[--C-:B------:R-:W-:Y:S01]  /*0ef0*/  @!P4 IMAD.IADD R12, R12, 0x1, -R3.reuse ;  /* 0x000000010c0cc824 */ /* 0x100fe200078e0a03 */
[C---:B------:R-:W-:Y:S01]  /*0f00*/  ISETP.GT.U32.AND P4, PT, R3.reuse, R18, PT ;  /* 0x000000120300720c */ /* 0x040fe20003f84070 */
[----:B------:R-:W-:Y:S01]  /*0f10*/  @!P3 IMAD.MOV R10, RZ, RZ, -R10 ;  /* 0x000000ffff0ab224 */ /* 0x000fe200078e0a0a */
[----:B------:R-:W-:Y:S01]  /*0f20*/  ISETP.GT.U32.AND P3, PT, R3, R16, PT ;  /* 0x000000100300720c */ /* 0x000fe20003f64070 */
[----:B------:R-:W-:Y:S01]  /*0f30*/  IMAD.MOV.U32 R28, RZ, RZ, R8 ;  /* 0x000000ffff1c7224 */ /* 0x000fe200078e0008 */
[----:B------:R-:W-:Y:S01]  /*0f40*/  IABS R82, R35 ;  /* 0x0000002300527213 */ /* 0x000fe20000000000 */
[----:B------:R-:W-:Y:S01]  /*0f50*/  @!P1 IMAD.IADD R14, R14, 0x1, -R3 ;  /* 0x000000010e0e9824 */ /* 0x000fe200078e0a03 */
[----:B------:R-:W-:Y:S01]  /*0f60*/  ISETP.GE.AND P1, PT, R15, RZ, PT ;  /* 0x000000ff0f00720c */ /* 0x000fe20003f26270 */
[----:B------:R-:W-:Y:S01]  /*0f70*/  IMAD.HI.U32 R4, R7, R24, RZ ;  /* 0x0000001807047227 */ /* 0x000fe200078e00ff */
[----:B------:R-:W-:-:S03]  /*0f80*/  LOP3.LUT R15, R5, 0x30, RZ, 0xfc, !PT ;  /* 0x00000030050f7812 */ /* 0x000fc600078efcff */
[----:B------:R-:W-:Y:S01]  /*0f90*/  @!P2 IMAD.MOV R28, RZ, RZ, -R28 ;  /* 0x000000ffff1ca224 */ /* 0x000fe200078e0a1c */
[----:B------:R-:W-:Y:S01]  /*0fa0*/  ISETP.GT.U32.AND P2, PT, R3, R20, PT ;  /* 0x000000140300720c */ /* 0x000fe20003f44070 */
[----:B------:R-:W-:Y:S02]  /*0fb0*/  IMAD.MOV R8, RZ, RZ, -R4 ;  /* 0x000000ffff087224 */ /* 0x000fe400078e0a04 */
[--C-:B------:R-:W-:Y:S02]  /*0fc0*/  @!P4 IMAD.IADD R18, R18, 0x1, -R3.reuse ;  /* 0x000000011212c824 */ /* 0x100fe400078e0a03 */
[----:B------:R-:W-:Y:S01]  /*0fd0*/  @!P3 IMAD.IADD R16, R16, 0x1, -R3 ;  /* 0x000000011010b824 */ /* 0x000fe200078e0a03 */
[----:B------:R-:W-:Y:S01]  /*0fe0*/  ISETP.GE.AND P3, PT, R21, RZ, PT ;  /* 0x000000ff1500720c */ /* 0x000fe20003f66270 */
[C---:B------:R-:W-:Y:S01]  /*0ff0*/  IMAD R8, R3.reuse, R8, R24 ;  /* 0x0000000803087224 */ /* 0x040fe200078e0218 */
[----:B------:R-:W-:Y:S01]  /*1000*/  ISETP.GT.U32.AND P4, PT, R3, R18, PT ;  /* 0x000000120300720c */ /* 0x000fe20003f84070 */
[----:B------:R-:W-:Y:S01]  /*1010*/  @!P1 IMAD.MOV R16, RZ, RZ, -R16 ;  /* 0x000000ffff109224 */ /* 0x000fe200078e0a10 */
[----:B------:R-:W-:Y:S01]  /*1020*/  IABS R24, R13 ;  /* 0x0000000d00187213 */ /* 0x000fe20000000000 */
[----:B------:R-:W-:Y:S01]  /*1030*/  IMAD.HI.U32 R11, R7, R22, RZ ;  /* 0x00000016070b7227 */ /* 0x000fe200078e00ff */
[----:B------:R-:W-:-:S02]  /*1040*/  ISETP.GT.U32.AND P1, PT, R3, R8, PT ;  /* 0x000000080300720c */ /* 0x000fc40003f24070 */
[----:B------:R-:W-:Y:S01]  /*1050*/  LOP3.LUT R21, R5, 0x58, RZ, 0xfc, !PT ;  /* 0x0000005805157812 */ /* 0x000fe200078efcff */
[----:B------:R-:W-:Y:S02]  /*1060*/  @!P2 IMAD.IADD R20, R20, 0x1, -R3 ;  /* 0x000000011414a824 */ /* 0x000fe400078e0a03 */
[----:B------:R-:W-:Y:S01]  /*1070*/  IMAD.MOV R11, RZ, RZ, -R11 ;  /* 0x000000ffff0b7224 */ /* 0x000fe200078e0a0b */
[----:B------:R-:W-:Y:S01]  /*1080*/  IABS R52, R21 ;  /* 0x0000001500347213 */ /* 0x000fe20000000000 */
[----:B------:R-:W-:Y:S01]  /*1090*/  @!P0 IMAD.MOV R12, RZ, RZ, -R12 ;  /* 0x000000ffff0c8224 */ /* 0x000fe200078e0a0c */
[C---:B------:R-:W-:Y:S01]  /*10a0*/  ISETP.GT.U32.AND P2, PT, R3.reuse, R20, PT ;  /* 0x000000140300720c */ /* 0x040fe20003f44070 */
[----:B------:R-:W-:Y:S01]  /*10b0*/  IMAD R4, R3, R11, R22 ;  /* 0x0000000b03047224 */ /* 0x000fe200078e0216 */
[----:B------:R-:W-:Y:S01]  /*10c0*/  ISETP.GE.AND P0, PT, R17, RZ, PT ;  /* 0x000000ff1100720c */ /* 0x000fe20003f06270 */
[--C-:B------:R-:W-:Y:S01]  /*10d0*/  @!P4 IMAD.IADD R18, R18, 0x1, -R3.reuse ;  /* 0x000000011212c824 */ /* 0x100fe200078e0a03 */
[----:B------:R-:W-:Y:S01]  /*10e0*/  IABS R22, R15 ;  /* 0x0000000f00167213 */ /* 0x000fe20000000000 */
[----:B------:R-:W-:Y:S01]  /*10f0*/  @!P1 IMAD.IADD R8, R8, 0x1, -R3 ;  /* 0x0000000108089824 */ /* 0x000fe200078e0a03 */
[----:B------:R-:W-:Y:S01]  /*1100*/  ISETP.GT.U32.AND P4, PT, R3, R4, PT ;  /* 0x000000040300720c */ /* 0x000fe20003f84070 */
[----:B------:R-:W-:Y:S01]  /*1110*/  IMAD.HI.U32 R11, R7, R24, RZ ;  /* 0x00000018070b7227 */ /* 0x000fe200078e00ff */
[----:B------:R-:W-:-:S02]  /*1120*/  LOP3.LUT R17, R5, 0x34, RZ, 0xfc, !PT ;  /* 0x0000003405117812 */ /* 0x000fc400078efcff */
[----:B------:R-:W-:Y:S01]  /*1130*/  ISETP.GT.U32.AND P1, PT, R3, R8, PT ;  /* 0x000000080300720c */ /* 0x000fe20003f24070 */
[----:B------:R-:W-:Y:S01]  /*1140*/  @!P5 IMAD.MOV R18, RZ, RZ, -R18 ;  /* 0x000000ffff12d224 */ /* 0x000fe200078e0a12 */
[----:B------:R-:W-:Y:S01]  /*1150*/  ISETP.GE.AND P5, PT, R13, RZ, PT ;  /* 0x000000ff0d00720c */ /* 0x000fe20003fa6270 */
[----:B------:R-:W-:Y:S01]  /*1160*/  IMAD.MOV R13, RZ, RZ, -R11 ;  /* 0x000000ffff0d7224 */ /* 0x000fe200078e0a0b */
[----:B------:R-:W-:Y:S01]  /*1170*/  IABS R26, R17 ;  /* 0x00000011001a7213 */ /* 0x000fe20000000000 */
[----:B------:R-:W-:Y:S01]  /*1180*/  @!P2 IMAD.IADD R20, R20, 0x1, -R3 ;  /* 0x000000011414a824 */ /* 0x000fe200078e0a03 */
[----:B------:R-:W-:Y:S01]  /*1190*/  ISETP.GE.AND P2, PT, R15, RZ, PT ;  /* 0x000000ff0f00720c */ /* 0x000fe20003f46270 */
[----:B------:R-:W-:Y:S01]  /*11a0*/  IMAD.HI.U32 R11, R7, R22, RZ ;  /* 0x00000016070b7227 */ /* 0x000fe200078e00ff */
[----:B------:R-:W-:-:S03]  /*11b0*/  LOP3.LUT R15, R5, 0x40, RZ, 0xfc, !PT ;  /* 0x00000040050f7812 */ /* 0x000fc600078efcff */
[C---:B------:R-:W-:Y:S01]  /*11c0*/  IMAD R24, R3.reuse, R13, R24 ;  /* 0x0000000d03187224 */ /* 0x040fe200078e0218 */
[----:B------:R-:W-:Y:S01]  /*11d0*/  IABS R32, R15 ;  /* 0x0000000f00207213 */ /* 0x000fe20000000000 */
[----:B------:R-:W-:Y:S02]  /*11e0*/  IMAD.MOV.U32 R38, RZ, RZ, R20 ;  /* 0x000000ffff267224 */ /* 0x000fe400078e0014 */
[----:B------:R-:W-:Y:S02]  /*11f0*/  IMAD.MOV R11, RZ, RZ, -R11 ;  /* 0x000000ffff0b7224 */ /* 0x000fe400078e0a0b */
[----:B------:R-:W-:Y:S01]  /*1200*/  @!P0 IMAD.MOV R38, RZ, RZ, -R38 ;  /* 0x000000ffff268224 */ /* 0x000fe200078e0a26 */
[C---:B------:R-:W-:Y:S01]  /*1210*/  ISETP.GT.U32.AND P0, PT, R3.reuse, R24, PT ;  /* 0x000000180300720c */ /* 0x040fe20003f04070 */
[----:B------:R-:W-:Y:S01]  /*1220*/  IMAD R20, R3, R11, R22 ;  /* 0x0000000b03147224 */ /* 0x000fe200078e0216 */
[----:B------:R-:W-:Y:S01]  /*1230*/  LOP3.LUT R11, R5, 0x38, RZ, 0xfc, !PT ;  /* 0x00000038050b7812 */ /* 0x000fe200078efcff */
[----:B------:R-:W-:-:S02]  /*1240*/  @!P4 IMAD.IADD R4, R4, 0x1, -R3 ;  /* 0x000000010404c824 */ /* 0x000fc400078e0a03 */
[--C-:B------:R-:W-:Y:S01]  /*1250*/  @!P1 IMAD.IADD R8, R8, 0x1, -R3.reuse ;  /* 0x0000000108089824 */ /* 0x100fe200078e0a03 */
[C---:B------:R-:W-:Y:S01]  /*1260*/  ISETP.GT.U32.AND P1, PT, R3.reuse, R20, PT ;  /* 0x000000140300720c */ /* 0x040fe20003f24070 */
[----:B------:R-:W-:Y:S01]  /*1270*/  @!P6 IMAD.MOV R14, RZ, RZ, -R14 ;  /* 0x000000ffff0ee224 */ /* 0x000fe200078e0a0e */
[----:B------:R-:W-:Y:S01]  /*1280*/  ISETP.GT.U32.AND P4, PT, R3, R4, PT ;  /* 0x000000040300720c */ /* 0x000fe20003f84070 */
[----:B------:R-:W-:Y:S01]  /*1290*/  IMAD.HI.U32 R13, R7, R26, RZ ;  /* 0x0000001a070d7227 */ /* 0x000fe200078e00ff */
[----:B------:R-:W-:Y:S02]  /*12a0*/  ISETP.GE.AND P6, PT, R19, RZ, PT ;  /* 0x000000ff1300720c */ /* 0x000fe40003fc6270 */
[----:B------:R-:W-:Y:S01]  /*12b0*/  IABS R30, R11 ;  /* 0x0000000b001e7213 */ /* 0x000fe20000000000 */
[----:B------:R-:W-:Y:S01]  /*12c0*/  @!P0 IMAD.IADD R24, R24, 0x1, -R3 ;  /* 0x0000000118188824 */ /* 0x000fe200078e0a03 */
[----:B------:R-:W-:Y:S01]  /*12d0*/  LOP3.LUT R19, R5, 0x4c, RZ, 0xfc, !PT ;  /* 0x0000004c05137812 */ /* 0x000fe200078efcff */
[----:B------:R-:W-:-:S02]  /*12e0*/  IMAD.MOV R13, RZ, RZ, -R13 ;  /* 0x000000ffff0d7224 */ /* 0x000fc400078e0a0d */
[----:B------:R-:W-:Y:S01]  /*12f0*/  IMAD.MOV.U32 R42, RZ, RZ, R8 ;  /* 0x000000ffff2a7224 */ /* 0x000fe200078e0008 */
[----:B------:R-:W-:Y:S01]  /*1300*/  ISETP.GT.U32.AND P0, PT, R3, R24, PT ;  /* 0x000000180300720c */ /* 0x000fe20003f04070 */
[--C-:B------:R-:W-:Y:S02]  /*1310*/  @!P1 IMAD.IADD R20, R20, 0x1, -R3.reuse ;  /* 0x0000000114149824 */ /* 0x100fe400078e0a03 */
[----:B------:R-:W-:Y:S01]  /*1320*/  @!P4 IMAD.IADD R4, R4, 0x1, -R3 ;  /* 0x000000010404c824 */ /* 0x000fe200078e0a03 */
[----:B------:R-:W-:Y:S01]  /*1330*/  ISETP.GE.AND P4, PT, R17, RZ, PT ;  /* 0x000000ff1100720c */ /* 0x000fe20003f86270 */
[C---:B------:R-:W-:Y:S01]  /*1340*/  IMAD R26, R3.reuse, R13, R26 ;  /* 0x0000000d031a7224 */ /* 0x040fe200078e021a */
[----:B------:R-:W-:Y:S01]  /*1350*/  ISETP.GT.U32.AND P1, PT, R3, R20, PT ;  /* 0x000000140300720c */ /* 0x000fe20003f24070 */
[----:B------:R-:W-:Y:S01]  /*1360*/  IMAD.MOV.U32 R22, RZ, RZ, R4 ;  /* 0x000000ffff167224 */ /* 0x000fe200078e0004 */
[----:B------:R-:W-:Y:S01]  /*1370*/  LOP3.LUT R17, R5, 0x44, RZ, 0xfc, !PT ;  /* 0x0000004405117812 */ /* 0x000fe200078efcff */
[----:B------:R-:W-:-:S03]  /*1380*/  IMAD.HI.U32 R4, R7, R30, RZ ;  /* 0x0000001e07047227 */ /* 0x000fc600078e00ff */
[----:B------:R-:W-:Y:S01]  /*1390*/  IABS R34, R17 ;  /* 0x0000001100227213 */ /* 0x000fe20000000000 */
[----:B------:R-:W-:Y:S01]  /*13a0*/  @!P6 IMAD.MOV R22, RZ, RZ, -R22 ;  /* 0x000000ffff16e224 */ /* 0x000fe200078e0a16 */
[----:B------:R-:W-:Y:S01]  /*13b0*/  ISETP.GT.U32.AND P6, PT, R3, R26, PT ;  /* 0x0000001a0300720c */ /* 0x000fe20003fc4070 */
[----:B------:R-:W-:-:S04]  /*13c0*/  IMAD.HI.U32 R8, R7, R32, RZ ;  /* 0x0000002007087227 */ /* 0x000fc800078e00ff */
[----:B------:R-:W-:Y:S02]  /*13d0*/  IMAD.MOV R4, RZ, RZ, -R4 ;  /* 0x000000ffff047224 */ /* 0x000fe400078e0a04 */
[--C-:B------:R-:W-:Y:S01]  /*13e0*/  @!P0 IMAD.IADD R24, R24, 0x1, -R3.reuse ;  /* 0x0000000118188824 */ /* 0x100fe200078e0a03 */
[----:B------:R-:W-:Y:S01]  /*13f0*/  ISETP.GE.AND P0, PT, R15, RZ, PT ;  /* 0x000000ff0f00720c */ /* 0x000fe20003f06270 */
[----:B------:R-:W-:Y:S01]  /*1400*/  IMAD.MOV R8, RZ, RZ, -R8 ;  /* 0x000000ffff087224 */ /* 0x000fe200078e0a08 */
[----:B------:R-:W-:Y:S01]  /*1410*/  LOP3.LUT R15, R5, 0x48, RZ, 0xfc, !PT ;  /* 0x00000048050f7812 */ /* 0x000fe200078efcff */
[C---:B------:R-:W-:Y:S02]  /*1420*/  IMAD R4, R3.reuse, R4, R30 ;  /* 0x0000000403047224 */ /* 0x040fe400078e021e */
[C---:B------:R-:W-:Y:S01]  /*1430*/  IMAD R8, R3.reuse, R8, R32 ;  /* 0x0000000803087224 */ /* 0x040fe200078e0220 */
[----:B------:R-:W-:Y:S01]  /*1440*/  IABS R13, R15 ;  /* 0x0000000f000d7213 */ /* 0x000fe20000000000 */
[----:B------:R-:W-:Y:S01]  /*1450*/  @!P1 IMAD.IADD R20, R20, 0x1, -R3 ;  /* 0x0000000114149824 */ /* 0x000fe200078e0a03 */
[----:B------:R-:W-:Y:S01]  /*1460*/  ISETP.GT.U32.AND P1, PT, R3, R4, PT ;  /* 0x000000040300720c */ /* 0x000fe20003f24070 */
[----:B------:R-:W-:-:S02]  /*1470*/  IMAD.MOV.U32 R40, RZ, RZ, R24 ;  /* 0x000000ffff287224 */ /* 0x000fc400078e0018 */
[----:B------:R-:W-:Y:S01]  /*1480*/  @!P3 IMAD.MOV R42, RZ, RZ, -R42 ;  /* 0x000000ffff2ab224 */ /* 0x000fe200078e0a2a */
[----:B------:R-:W-:Y:S01]  /*1490*/  ISETP.GE.AND P3, PT, R11, RZ, PT ;  /* 0x000000ff0b00720c */ /* 0x000fe20003f66270 */
[----:B------:R-:W-:Y:S01]  /*14a0*/  @!P5 IMAD.MOV R40, RZ, RZ, -R40 ;  /* 0x000000ffff28d224 */ /* 0x000fe200078e0a28 */
[----:B------:R-:W-:Y:S01]  /*14b0*/  ISETP.GT.U32.AND P5, PT, R3, R8, PT ;  /* 0x000000080300720c */ /* 0x000fe20003fa4070 */
[----:B------:R-:W-:Y:S02]  /*14c0*/  @!P6 IMAD.IADD R26, R26, 0x1, -R3 ;  /* 0x000000011a1ae824 */ /* 0x000fe400078e0a03 */
[----:B------:R-:W-:-:S03]  /*14d0*/  IMAD.HI.U32 R11, R7, R34, RZ ;  /* 0x00000022070b7227 */ /* 0x000fc600078e00ff */
[----:B------:R-:W-:Y:S01]  /*14e0*/  ISETP.GT.U32.AND P6, PT, R3, R26, PT ;  /* 0x0000001a0300720c */ /* 0x000fe20003fc4070 */
[----:B------:R-:W-:Y:S02]  /*14f0*/  IMAD.MOV R11, RZ, RZ, -R11 ;  /* 0x000000ffff0b7224 */ /* 0x000fe400078e0a0b */
[----:B------:R-:W-:Y:S02]  /*1500*/  IMAD.MOV.U32 R32, RZ, RZ, R13 ;  /* 0x000000ffff207224 */ /* 0x000fe400078e000d */
[----:B------:R-:W-:Y:S01]  /*1510*/  @!P1 IMAD.IADD R4, R4, 0x1, -R3 ;  /* 0x0000000104049824 */ /* 0x000fe200078e0a03 */
[----:B------:R-:W-:Y:S01]  /*1520*/  ISETP.GE.AND P1, PT, R15, RZ, PT ;  /* 0x000000ff0f00720c */ /* 0x000fe20003f26270 */
[----:B------:R-:W-:Y:S01]  /*1530*/  IMAD R30, R3, R11, R34 ;  /* 0x0000000b031e7224 */ /* 0x000fe200078e0222 */
[----:B------:R-:W-:Y:S01]  /*1540*/  LOP3.LUT R15, R5, 0x54, RZ, 0xfc, !PT ;  /* 0x00000054050f7812 */ /* 0x000fe200078efcff */
[----:B------:R-:W-:-:S03]  /*1550*/  IMAD.HI.U32 R11, R7, R32, RZ ;  /* 0x00000020070b7227 */ /* 0x000fc600078e00ff */
[----:B------:R-:W-:Y:S01]  /*1560*/  IABS R36, R15 ;  /* 0x0000000f00247213 */ /* 0x000fe20000000000 */
[----:B------:R-:W-:Y:S01]  /*1570*/  @!P5 IMAD.IADD R8, R8, 0x1, -R3 ;  /* 0x000000010808d824 */ /* 0x000fe200078e0a03 */
[----:B------:R-:W-:Y:S01]  /*1580*/  ISETP.GT.U32.AND P5, PT, R3, R4, PT ;  /* 0x000000040300720c */ /* 0x000fe20003fa4070 */
[----:B------:R-:W-:Y:S01]  /*1590*/  IMAD.MOV.U32 R44, RZ, RZ, R20 ;  /* 0x000000ffff2c7224 */ /* 0x000fe200078e0014 */
[----:B------:R-:W-:Y:S01]  /*15a0*/  IABS R20, R19 ;  /* 0x0000001300147213 */ /* 0x000fe20000000000 */
[----:B------:R-:W-:Y:S02]  /*15b0*/  IMAD.MOV R11, RZ, RZ, -R11 ;  /* 0x000000ffff0b7224 */ /* 0x000fe400078e0a0b */
[----:B------:R-:W-:Y:S01]  /*15c0*/  @!P2 IMAD.MOV R44, RZ, RZ, -R44 ;  /* 0x000000ffff2ca224 */ /* 0x000fe200078e0a2c */
[----:B------:R-:W-:Y:S01]  /*15d0*/  ISETP.GE.AND P2, PT, R17, RZ, PT ;  /* 0x000000ff1100720c */ /* 0x000fe20003f46270 */
[----:B------:R-:W-:Y:S01]  /*15e0*/  @!P6 IMAD.IADD R26, R26, 0x1, -R3 ;  /* 0x000000011a1ae824 */ /* 0x000fe200078e0a03 */
[C---:B------:R-:W-:Y:S01]  /*15f0*/  ISETP.GT.U32.AND P6, PT, R3.reuse, R30, PT ;  /* 0x0000001e0300720c */ /* 0x040fe20003fc4070 */
[----:B------:R-:W-:Y:S01]  /*1600*/  IMAD R24, R3, R11, R32 ;  /* 0x0000000b03187224 */ /* 0x000fe200078e0220 */
[----:B------:R-:W-:Y:S01]  /*1610*/  LOP3.LUT R17, R5, 0x50, RZ, 0xfc, !PT ;  /* 0x0000005005117812 */ /* 0x000fe200078efcff */
[----:B------:R-:W-:-:S03]  /*1620*/  IMAD.HI.U32 R11, R7, R20, RZ ;  /* 0x00000014070b7227 */ /* 0x000fc600078e00ff */
[----:B------:R-:W-:Y:S01]  /*1630*/  IABS R34, R17 ;  /* 0x0000001100227213 */ /* 0x000fe20000000000 */
[----:B------:R-:W-:Y:S02]  /*1640*/  IMAD.MOV R11, RZ, RZ, -R11 ;  /* 0x000000ffff0b7224 */ /* 0x000fe400078e0a0b */
[----:B------:R-:W-:Y:S01]  /*1650*/  @!P5 IMAD.IADD R4, R4, 0x1, -R3 ;  /* 0x000000010404d824 */ /* 0x000fe200078e0a03 */
[C---:B------:R-:W-:Y:S01]  /*1660*/  ISETP.GT.U32.AND P5, PT, R3.reuse, R24, PT ;  /* 0x000000180300720c */ /* 0x040fe20003fa4070 */
[----:B------:R-:W-:Y:S01]  /*1670*/  IMAD R32, R3, R11, R20 ;  /* 0x0000000b03207224 */ /* 0x000fe200078e0214 */
[----:B------:R-:W-:Y:S01]  /*1680*/  IABS R20, R5 ;  /* 0x0000000500147213 */ /* 0x000fe20000000000 */
[----:B------:R-:W-:-:S04]  /*1690*/  IMAD.HI.U32 R11, R7, R34, RZ ;  /* 0x00000022070b7227 */ /* 0x000fc800078e00ff */
[----:B------:R-:W-:Y:S02]  /*16a0*/  IMAD.MOV.U32 R46, RZ, RZ, R26 ;  /* 0x000000ffff2e7224 */ /* 0x000fe400078e001a */
[----:B------:R-:W-:Y:S01]  /*16b0*/  @!P6 IMAD.IADD R30, R30, 0x1, -R3 ;  /* 0x000000011e1ee824 */ /* 0x000fe200078e0a03 */
[C---:B------:R-:W-:Y:S01]  /*16c0*/  ISETP.GT.U32.AND P6, PT, R3.reuse, R8, PT ;  /* 0x000000080300720c */ /* 0x040fe20003fc4070 */
[----:B------:R-:W-:Y:S02]  /*16d0*/  IMAD.MOV R13, RZ, RZ, -R11 ;  /* 0x000000ffff0d7224 */ /* 0x000fe400078e0a0b */
[----:B------:R-:W-:Y:S01]  /*16e0*/  @!P4 IMAD.MOV R46, RZ, RZ, -R46 ;  /* 0x000000ffff2ec224 */ /* 0x000fe200078e0a2e */
[C---:B------:R-:W-:Y:S01]  /*16f0*/  ISETP.GT.U32.AND P4, PT, R3.reuse, R30, PT ;  /* 0x0000001e0300720c */ /* 0x040fe20003f84070 */
[----:B------:R-:W-:Y:S02]  /*1700*/  IMAD R34, R3, R13, R34 ;  /* 0x0000000d03227224 */ /* 0x000fe400078e0222 */
[----:B------:R-:W-:-:S02]  /*1710*/  @!P5 IMAD.IADD R24, R24, 0x1, -R3 ;  /* 0x000000011818d824 */ /* 0x000fc400078e0a03 */
[----:B------:R-:W-:Y:S01]  /*1720*/  IMAD.MOV.U32 R48, RZ, RZ, R4 ;  /* 0x000000ffff307224 */ /* 0x000fe200078e0004 */
[----:B------:R-:W-:Y:S01]  /*1730*/  ISETP.GT.U32.AND P5, PT, R3, R34, PT ;  /* 0x000000220300720c */ /* 0x000fe20003fa4070 */
[----:B------:R-:W-:-:S04]  /*1740*/  IMAD.HI.U32 R13, R7, R52, RZ ;  /* 0x00000034070d7227 */ /* 0x000fc800078e00ff */
[----:B------:R-:W-:Y:S01]  /*1750*/  @!P3 IMAD.MOV R48, RZ, RZ, -R48 ;  /* 0x000000ffff30b224 */ /* 0x000fe200078e0a30 */
[----:B------:R-:W-:Y:S01]  /*1760*/  ISETP.GT.U32.AND P3, PT, R3, R24, PT ;  /* 0x000000180300720c */ /* 0x000fe20003f64070 */
[----:B------:R-:W-:Y:S01]  /*1770*/  @!P4 IMAD.IADD R30, R30, 0x1, -R3 ;  /* 0x000000011e1ec824 */ /* 0x000fe200078e0a03 */
[----:B------:R-:W-:Y:S01]  /*1780*/  ISETP.GE.AND P4, PT, R19, RZ, PT ;  /* 0x000000ff1300720c */ /* 0x000fe20003f86270 */
[----:B------:R-:W-:Y:S01]  /*1790*/  IMAD.HI.U32 R11, R7, R36, RZ ;  /* 0x00000024070b7227 */ /* 0x000fe200078e00ff */
[----:B------:R-:W-:-:S03]  /*17a0*/  LOP3.LUT R19, R5, 0x60, RZ, 0xfc, !PT ;  /* 0x0000006005137812 */ /* 0x000fc600078efcff */
[----:B------:R-:W-:Y:S01]  /*17b0*/  @!P5 IMAD.IADD R34, R34, 0x1, -R3 ;  /* 0x000000012222d824 */ /* 0x000fe200078e0a03 */
[----:B------:R-:W-:Y:S01]  /*17c0*/  IABS R68, R19 ;  /* 0x0000001300447213 */ /* 0x000fe20000000000 */
[----:B------:R-:W-:Y:S02]  /*17d0*/  IMAD.MOV R13, RZ, RZ, -R13 ;  /* 0x000000ffff0d7224 */ /* 0x000fe400078e0a0d */
[----:B------:R-:W-:Y:S01]  /*17e0*/  @!P6 IMAD.IADD R8, R8, 0x1, -R3 ;  /* 0x000000010808e824 */ /* 0x000fe200078e0a03 */
[----:B------:R-:W-:Y:S01]  /*17f0*/  ISETP.GT.U32.AND P5, PT, R3, R34, PT ;  /* 0x000000220300720c */ /* 0x000fe20003fa4070 */
[----:B------:R-:W-:Y:S01]  /*1800*/  IMAD.HI.U32 R4, R7, R68, RZ ;  /* 0x0000004407047227 */ /* 0x000fe200078e00ff */
[----:B------:R-:W-:-:S03]  /*1810*/  ISETP.GT.U32.AND P6, PT, R3, R32, PT ;  /* 0x000000200300720c */ /* 0x000fc60003fc4070 */
[----:B------:R-:W-:Y:S02]  /*1820*/  IMAD.MOV R4, RZ, RZ, -R4 ;  /* 0x000000ffff047224 */ /* 0x000fe400078e0a04 */
[----:B------:R-:W-:Y:S02]  /*1830*/  IMAD.MOV R11, RZ, RZ, -R11 ;  /* 0x000000ffff0b7224 */ /* 0x000fe400078e0a0b */
[----:B------:R-:W-:Y:S02]  /*1840*/  IMAD R68, R3, R4, R68 ;  /* 0x0000000403447224 */ /* 0x000fe400078e0244 */
[----:B------:R-:W-:-:S04]  /*1850*/  IMAD.HI.U32 R4, R7, R72, RZ ;  /* 0x0000004807047227 */ /* 0x000fc800078e00ff */
[----:B------:R-:W-:Y:S01]  /*1860*/  @!P5 IMAD.IADD R34, R34, 0x1, -R3 ;  /* 0x000000012222d824 */ /* 0x000fe200078e0a03 */
[C---:B------:R-:W-:Y:S01]  /*1870*/  ISETP.GT.U32.AND P5, PT, R3.reuse, R68, PT ;  /* 0x000000440300720c */ /* 0x040fe20003fa4070 */
[----:B------:R-:W-:Y:S02]  /*1880*/  IMAD.MOV R4, RZ, RZ, -R4 ;  /* 0x000000ffff047224 */ /* 0x000fe400078e0a04 */
[C---:B------:R-:W-:Y:S02]  /*1890*/  IMAD R52, R3.reuse, R13, R52 ;  /* 0x0000000d03347224 */ /* 0x040fe400078e0234 */
[----:B------:R-:W-:Y:S02]  /*18a0*/  IMAD R72, R3, R4, R72 ;  /* 0x0000000403487224 */ /* 0x000fe400078e0248 */
[----:B------:R-:W-:-:S04]  /*18b0*/  IMAD.HI.U32 R4, R7, R76, RZ ;  /* 0x0000004c07047227 */ /* 0x000fc800078e00ff */
[C---:B------:R-:W-:Y:S02]  /*18c0*/  IMAD R36, R3.reuse, R11, R36 ;  /* 0x0000000b03247224 */ /* 0x040fe400078e0224 */
[----:B------:R-:W-:Y:S02]  /*18d0*/  @!P5 IMAD.IADD R68, R68, 0x1, -R3 ;  /* 0x000000014444d824 */ /* 0x000fe400078e0a03 */
[----:B------:R-:W-:Y:S02]  /*18e0*/  IMAD.MOV.U32 R54, RZ, RZ, R8 ;  /* 0x000000ffff367224 */ /* 0x000fe400078e0008 */
[----:B------:R-:W-:Y:S01]  /*18f0*/  IMAD.MOV.U32 R56, RZ, RZ, R30 ;  /* 0x000000ffff387224 */ /* 0x000fe200078e001e */
[----:B------:R-:W-:Y:S01]  /*1900*/  ISETP.GT.U32.AND P5, PT, R3, R68, PT ;  /* 0x000000440300720c */ /* 0x000fe20003fa4070 */
[----:B------:R-:W-:Y:S02]  /*1910*/  IMAD.MOV R4, RZ, RZ, -R4 ;  /* 0x000000ffff047224 */ /* 0x000fe400078e0a04 */
[----:B------:R-:W-:-:S04]  /*1920*/  IMAD.HI.U32 R8, R7, R74, RZ ;  /* 0x0000004a07087227 */ /* 0x000fc800078e00ff */
[--C-:B------:R-:W-:Y:S01]  /*1930*/  @!P3 IMAD.IADD R24, R24, 0x1, -R3.reuse ;  /* 0x000000011818b824 */ /* 0x100fe200078e0a03 */
[C---:B------:R-:W-:Y:S01]  /*1940*/  ISETP.GT.U32.AND P3, PT, R3.reuse, R52, PT ;  /* 0x000000340300720c */ /* 0x040fe20003f64070 */
[----:B------:R-:W-:Y:S01]  /*1950*/  @!P2 IMAD.MOV R56, RZ, RZ, -R56 ;  /* 0x000000ffff38a224 */ /* 0x000fe200078e0a38 */
[C---:B------:R-:W-:Y:S01]  /*1960*/  ISETP.GT.U32.AND P2, PT, R3.reuse, R36, PT ;  /* 0x000000240300720c */ /* 0x040fe20003f44070 */
[C---:B------:R-:W-:Y:S02]  /*1970*/  IMAD R76, R3.reuse, R4, R76 ;  /* 0x00000004034c7224 */ /* 0x040fe400078e024c */
[----:B------:R-:W-:Y:S02]  /*1980*/  IMAD.MOV R8, RZ, RZ, -R8 ;  /* 0x000000ffff087224 */ /* 0x000fe400078e0a08 */
[----:B------:R-:W-:Y:S01]  /*1990*/  @!P5 IMAD.IADD R68, R68, 0x1, -R3 ;  /* 0x000000014444d824 */ /* 0x000fe200078e0a03 */
[C---:B------:R-:W-:Y:S01]  /*19a0*/  ISETP.GT.U32.AND P5, PT, R3.reuse, R76, PT ;  /* 0x0000004c0300720c */ /* 0x040fe20003fa4070 */
[----:B------:R-:W-:-:S02]  /*19b0*/  IMAD R74, R3, R8, R74 ;  /* 0x00000008034a7224 */ /* 0x000fc400078e024a */
[----:B------:R-:W-:-:S04]  /*19c0*/  IMAD.HI.U32 R8, R7, R78, RZ ;  /* 0x0000004e07087227 */ /* 0x000fc800078e00ff */
[----:B------:R-:W-:Y:S02]  /*19d0*/  IMAD.MOV R11, RZ, RZ, -R8 ;  /* 0x000000ffff0b7224 */ /* 0x000fe400078e0a08 */
[--C-:B------:R-:W-:Y:S02]  /*19e0*/  @!P3 IMAD.IADD R52, R52, 0x1, -R3.reuse ;  /* 0x000000013434b824 */ /* 0x100fe400078e0a03 */
[--C-:B------:R-:W-:Y:S02]  /*19f0*/  @!P2 IMAD.IADD R36, R36, 0x1, -R3.reuse ;  /* 0x000000012424a824 */ /* 0x100fe400078e0a03 */
[C---:B------:R-:W-:Y:S01]  /*1a00*/  IMAD R78, R3.reuse, R11, R78 ;  /* 0x0000000b034e7224 */ /* 0x040fe200078e024e */
[C---:B------:R-:W-:Y:S01]  /*1a10*/  ISETP.GT.U32.AND P3, PT, R3.reuse, R52, PT ;  /* 0x000000340300720c */ /* 0x040fe20003f64070 */
[----:B------:R-:W-:Y:S01]  /*1a20*/  @!P5 IMAD.IADD R76, R76, 0x1, -R3 ;  /* 0x000000014c4cd824 */ /* 0x000fe200078e0a03 */
[----:B------:R-:W-:Y:S01]  /*1a30*/  ISETP.GT.U32.AND P2, PT, R3, R36, PT ;  /* 0x000000240300720c */ /* 0x000fe20003f44070 */
[----:B------:R-:W-:Y:S01]  /*1a40*/  IMAD.HI.U32 R8, R7, R80, RZ ;  /* 0x0000005007087227 */ /* 0x000fe200078e00ff */
[----:B------:R-:W-:-:S03]  /*1a50*/  ISETP.GT.U32.AND P5, PT, R3, R78, PT ;  /* 0x0000004e0300720c */ /* 0x000fc60003fa4070 */
[----:B------:R-:W-:Y:S02]  /*1a60*/  IMAD.MOV R11, RZ, RZ, -R8 ;  /* 0x000000ffff0b7224 */ /* 0x000fe400078e0a08 */
[--C-:B------:R-:W-:Y:S01]  /*1a70*/  @!P6 IMAD.IADD R32, R32, 0x1, -R3.reuse ;  /* 0x000000012020e824 */ /* 0x100fe200078e0a03 */
[----:B------:R-:W-:Y:S01]  /*1a80*/  ISETP.GE.AND P6, PT, R17, RZ, PT ;  /* 0x000000ff1100720c */ /* 0x000fe20003fc6270 */
[C---:B------:R-:W-:Y:S02]  /*1a90*/  IMAD R80, R3.reuse, R11, R80 ;  /* 0x0000000b03507224 */ /* 0x040fe400078e0250 */
[--C-:B------:R-:W-:Y:S01]  /*1aa0*/  @!P3 IMAD.IADD R52, R52, 0x1, -R3.reuse ;  /* 0x000000013434b824 */ /* 0x100fe200078e0a03 */
[C---:B------:R-:W-:Y:S01]  /*1ab0*/  ISETP.GT.U32.AND P3, PT, R3.reuse, R74, PT ;  /* 0x0000004a0300720c */ /* 0x040fe20003f64070 */
[--C-:B------:R-:W-:Y:S01]  /*1ac0*/  @!P2 IMAD.IADD R36, R36, 0x1, -R3.reuse ;  /* 0x000000012424a824 */ /* 0x100fe200078e0a03 */
[C---:B------:R-:W-:Y:S01]  /*1ad0*/  ISETP.GT.U32.AND P2, PT, R3.reuse, R72, PT ;  /* 0x000000480300720c */ /* 0x040fe20003f44070 */
[----:B------:R-:W-:Y:S01]  /*1ae0*/  @!P5 IMAD.IADD R78, R78, 0x1, -R3 ;  /* 0x000000014e4ed824 */ /* 0x000fe200078e0a03 */
[C---:B------:R-:W-:Y:S01]  /*1af0*/  ISETP.GT.U32.AND P5, PT, R3.reuse, R80, PT ;  /* 0x000000500300720c */ /* 0x040fe20003fa4070 */
[----:B------:R-:W-:Y:S01]  /*1b00*/  @!P0 IMAD.MOV R54, RZ, RZ, -R54 ;  /* 0x000000ffff368224 */ /* 0x000fe200078e0a36 */
[----:B------:R-:W-:Y:S01]  /*1b10*/  ISETP.GT.U32.AND P0, PT, R3, R32, PT ;  /* 0x000000200300720c */ /* 0x000fe20003f04070 */
[----:B------:R-:W-:-:S04]  /*1b20*/  IMAD.HI.U32 R4, R7, R20, RZ ;  /* 0x0000001407047227 */ /* 0x000fc800078e00ff */
[----:B------:R-:W-:Y:S02]  /*1b30*/  IMAD.MOV R4, RZ, RZ, -R4 ;  /* 0x000000ffff047224 */ /* 0x000fe400078e0a04 */
[--C-:B------:R-:W-:Y:S01]  /*1b40*/  @!P3 IMAD.IADD R74, R74, 0x1, -R3.reuse ;  /* 0x000000014a4ab824 */ /* 0x100fe200078e0a03 */
[----:B------:R-:W-:Y:S01]  /*1b50*/  ISETP.GE.AND P3, PT, R19, RZ, PT ;  /* 0x000000ff1300720c */ /* 0x000fe20003f66270 */
[----:B------:R-:W-:Y:S02]  /*1b60*/  IMAD R8, R3, R4, R20 ;  /* 0x0000000403087224 */ /* 0x000fe400078e0214 */
[----:B------:R-:W-:Y:S02]  /*1b70*/  VIADD R4, R0, UR9 ;  /* 0x0000000900047c36 */ /* 0x000fe40008000000 */
[--C-:B------:R-:W-:Y:S01]  /*1b80*/  @!P2 IMAD.IADD R72, R72, 0x1, -R3.reuse ;  /* 0x000000014848a824 */ /* 0x100fe200078e0a03 */
[----:B------:R-:W-:Y:S01]  /*1b90*/  ISETP.GE.AND P2, PT, R21, RZ, PT ;  /* 0x000000ff1500720c */ /* 0x000fe20003f46270 */
[----:B------:R-:W-:Y:S01]  /*1ba0*/  @!P5 IMAD.IADD R80, R80, 0x1, -R3 ;  /* 0x000000015050d824 */ /* 0x000fe200078e0a03 */
[----:B------:R-:W-:Y:S01]  /*1bb0*/  ISETP.GT.U32.AND P5, PT, R3, R8, PT ;  /* 0x000000080300720c */ /* 0x000fe20003fa4070 */
[----:B------:R-:W-:-:S02]  /*1bc0*/  VIADD R19, R4, 0x1c ;  /* 0x0000001c04137836 */ /* 0x000fc40000000000 */
[----:B------:R-:W-:Y:S01]  /*1bd0*/  @!P0 IMAD.IADD R32, R32, 0x1, -R3 ;  /* 0x0000000120208824 */ /* 0x000fe200078e0a03 */
[----:B------:R-:W-:Y:S01]  /*1be0*/  ISETP.GE.AND P0, PT, R15, RZ, PT ;  /* 0x000000ff0f00720c */ /* 0x000fe20003f06270 */
[C---:B------:R-:W-:Y:S01]  /*1bf0*/  VIADD R21, R4.reuse, 0x3c ;  /* 0x0000003c04157836 */ /* 0x040fe20000000000 */
[----:B------:R-:W-:Y:S01]  /*1c00*/  IABS R20, R19 ;  /* 0x0000001300147213 */ /* 0x000fe20000000000 */
[----:B------:R-:W-:Y:S02]  /*1c10*/  IMAD.MOV.U32 R58, RZ, RZ, R24 ;  /* 0x000000ffff3a7224 */ /* 0x000fe400078e0018 */
[C---:B------:R-:W-:Y:S01]  /*1c20*/  VIADD R23, R4.reuse, 0x5c ;  /* 0x0000005c04177836 */ /* 0x040fe20000000000 */
[----:B------:R-:W-:Y:S01]  /*1c30*/  IABS R26, R21 ;  /* 0x00000015001a7213 */ /* 0x000fe20000000000 */
[----:B------:R-:W-:Y:S02]  /*1c40*/  IMAD.MOV.U32 R60, RZ, RZ, R32 ;  /* 0x000000ffff3c7224 */ /* 0x000fe400078e0020 */
[----:B------:R-:W-:Y:S01]  /*1c50*/  @!P1 IMAD.MOV R58, RZ, RZ, -R58 ;  /* 0x000000ffff3a9224 */ /* 0x000fe200078e0a3a */
[----:B------:R-:W-:Y:S01]  /*1c60*/  ISETP.GT.U32.AND P1, PT, R3, R72, PT ;  /* 0x000000480300720c */ /* 0x000fe20003f24070 */
[----:B------:R-:W-:Y:S01]  /*1c70*/  VIADD R17, R4, 0x7c ;  /* 0x0000007c04117836 */ /* 0x000fe20000000000 */
[----:B------:R-:W-:Y:S01]  /*1c80*/  IABS R30, R23 ;  /* 0x00000017001e7213 */ /* 0x000fe20000000000 */
[----:B------:R-:W-:-:S03]  /*1c90*/  IMAD.HI.U32 R15, R7, R82, RZ ;  /* 0x00000052070f7227 */ /* 0x000fc600078e00ff */
[----:B------:R-:W-:Y:S01]  /*1ca0*/  IABS R84, R17 ;  /* 0x0000001100547213 */ /* 0x000fe20000000000 */
[----:B------:R-:W-:Y:S01]  /*1cb0*/  @!P4 IMAD.MOV R60, RZ, RZ, -R60 ;  /* 0x000000ffff3cc224 */ /* 0x000fe200078e0a3c */
[----:B------:R-:W-:Y:S01]  /*1cc0*/  ISETP.GT.U32.AND P4, PT, R3, R74, PT ;  /* 0x0000004a0300720c */ /* 0x000fe20003f84070 */
[----:B------:R-:W-:-:S04]  /*1cd0*/  IMAD.HI.U32 R4, R7, R20, RZ ;  /* 0x0000001407047227 */ /* 0x000fc800078e00ff */
[----:B------:R-:W-:-:S04]  /*1ce0*/  IMAD.HI.U32 R11, R7, R26, RZ ;  /* 0x0000001a070b7227 */ /* 0x000fc800078e00ff */
[----:B------:R-:W-:Y:S02]  /*1cf0*/  IMAD.MOV R15, RZ, RZ, -R15 ;  /* 0x000000ffff0f7224 */ /* 0x000fe400078e0a0f */
[----:B------:R-:W-:Y:S01]  /*1d00*/  @!P5 IMAD.IADD R8, R8, 0x1, -R3 ;  /* 0x000000010808d824 */ /* 0x000fe200078e0a03 */
[----:B------:R-:W-:Y:S01]  /*1d10*/  ISETP.GT.U32.AND P5, PT, R3, R76, PT ;  /* 0x0000004c0300720c */ /* 0x000fe20003fa4070 */
[----:B------:R-:W-:Y:S02]  /*1d20*/  IMAD.MOV R4, RZ, RZ, -R4 ;  /* 0x000000ffff047224 */ /* 0x000fe400078e0a04 */
[----:B------:R-:W-:-:S04]  /*1d30*/  IMAD.HI.U32 R13, R7, R30, RZ ;  /* 0x0000001e070d7227 */ /* 0x000fc800078e00ff */
[----:B------:R-:W-:Y:S02]  /*1d40*/  IMAD.MOV R11, RZ, RZ, -R11 ;  /* 0x000000ffff0b7224 */ /* 0x000fe400078e0a0b */
[----:B------:R-:W-:Y:S02]  /*1d50*/  IMAD.MOV.U32 R62, RZ, RZ, R34 ;  /* 0x000000ffff3e7224 */ /* 0x000fe400078e0022 */
[C---:B------:R-:W-:Y:S02]  /*1d60*/  IMAD R82, R3.reuse, R15, R82 ;  /* 0x0000000f03527224 */ /* 0x040fe400078e0252 */
[----:B------:R-:W-:Y:S02]  /*1d70*/  IMAD.MOV.U32 R70, RZ, RZ, R68 ;  /* 0x000000ffff467224 */ /* 0x000fe400078e0044 */
[----:B------:R-:W-:Y:S02]  /*1d80*/  IMAD R20, R3, R4, R20 ;  /* 0x0000000403147224 */ /* 0x000fe400078e0214 */
[----:B------:R-:W-:-:S02]  /*1d90*/  IMAD.MOV R13, RZ, RZ, -R13 ;  /* 0x000000ffff0d7224 */ /* 0x000fc400078e0a0d */
[C---:B------:R-:W-:Y:S02]  /*1da0*/  IMAD R26, R3.reuse, R11, R26 ;  /* 0x0000000b031a7224 */ /* 0x040fe400078e021a */
[----:B------:R-:W-:Y:S01]  /*1db0*/  @!P6 IMAD.MOV R62, RZ, RZ, -R62 ;  /* 0x000000ffff3ee224 */ /* 0x000fe200078e0a3e */
[C---:B------:R-:W-:Y:S01]  /*1dc0*/  ISETP.GT.U32.AND P6, PT, R3.reuse, R80, PT ;  /* 0x000000500300720c */ /* 0x040fe20003fc4070 */
[----:B------:R-:W-:Y:S01]  /*1dd0*/  @!P3 IMAD.MOV R70, RZ, RZ, -R70 ;  /* 0x000000ffff46b224 */ /* 0x000fe200078e0a46 */
[----:B------:R-:W-:Y:S01]  /*1de0*/  ISETP.GT.U32.AND P3, PT, R3, R82, PT ;  /* 0x000000520300720c */ /* 0x000fe20003f64070 */
[----:B------:R-:W-:-:S04]  /*1df0*/  IMAD.HI.U32 R7, R7, R84, RZ ;  /* 0x0000005407077227 */ /* 0x000fc800078e00ff */
[----:B------:R-:W-:Y:S02]  /*1e00*/  IMAD.MOV.U32 R64, RZ, RZ, R36 ;  /* 0x000000ffff407224 */ /* 0x000fe400078e0024 */
[--C-:B------:R-:W-:Y:S01]  /*1e10*/  @!P1 IMAD.IADD R72, R72, 0x1, -R3.reuse ;  /* 0x0000000148489824 */ /* 0x100fe200078e0a03 */
[C---:B------:R-:W-:Y:S01]  /*1e20*/  ISETP.GT.U32.AND P1, PT, R3.reuse, R20, PT ;  /* 0x000000140300720c */ /* 0x040fe20003f24070 */
[C---:B------:R-:W-:Y:S02]  /*1e30*/  IMAD R30, R3.reuse, R13, R30 ;  /* 0x0000000d031e7224 */ /* 0x040fe400078e021e */
[----:B------:R-:W-:Y:S01]  /*1e40*/  @!P4 IMAD.IADD R74, R74, 0x1, -R3 ;  /* 0x000000014a4ac824 */ /* 0x000fe200078e0a03 */
[C---:B------:R-:W-:Y:S01]  /*1e50*/  ISETP.GT.U32.AND P4, PT, R3.reuse, R26, PT ;  /* 0x0000001a0300720c */ /* 0x040fe20003f84070 */
[----:B------:R-:W-:Y:S02]  /*1e60*/  IMAD.MOV R7, RZ, RZ, -R7 ;  /* 0x000000ffff077224 */ /* 0x000fe400078e0a07 */
[----:B------:R-:W-:Y:S01]  /*1e70*/  @!P0 IMAD.MOV R64, RZ, RZ, -R64 ;  /* 0x000000ffff408224 */ /* 0x000fe200078e0a40 */
[C---:B------:R-:W-:Y:S01]  /*1e80*/  ISETP.GT.U32.AND P0, PT, R3.reuse, R78, PT ;  /* 0x0000004e0300720c */ /* 0x040fe20003f04070 */
[----:B------:R-:W-:Y:S01]  /*1e90*/  @!P5 IMAD.IADD R76, R76, 0x1, -R3 ;  /* 0x000000014c4cd824 */ /* 0x000fe200078e0a03 */
[C---:B------:R-:W-:Y:S01]  /*1ea0*/  ISETP.GT.U32.AND P5, PT, R3.reuse, R30, PT ;  /* 0x0000001e0300720c */ /* 0x040fe20003fa4070 */
[----:B------:R-:W-:-:S02]  /*1eb0*/  IMAD R84, R3, R7, R84 ;  /* 0x0000000703547224 */ /* 0x000fc400078e0254 */
[----:B------:R-:W-:Y:S01]  /*1ec0*/  IMAD.MOV.U32 R66, RZ, RZ, R52 ;  /* 0x000000ffff427224 */ /* 0x000fe200078e0034 */
[----:B------:R-:W0:Y:S01]  /*1ed0*/  LDS R7, [UR11] ;  /* 0x0000000bff077984 */ /* 0x000e220008000800 */
[--C-:B------:R-:W-:Y:S01]  /*1ee0*/  @!P6 IMAD.IADD R80, R80, 0x1, -R3.reuse ;  /* 0x000000015050e824 */ /* 0x100fe200078e0a03 */
[----:B------:R-:W-:Y:S01]  /*1ef0*/  ISETP.GT.U32.AND P6, PT, R3, R84, PT ;  /* 0x000000540300720c */ /* 0x000fe20003fc4070 */
[--C-:B------:R-:W-:Y:S01]  /*1f00*/  @!P3 IMAD.IADD R82, R82, 0x1, -R3.reuse ;  /* 0x000000015252b824 */ /* 0x100fe200078e0a03 */
[----:B------:R-:W-:Y:S01]  /*1f10*/  ISETP.GE.AND P3, PT, R27, RZ, PT ;  /* 0x000000ff1b00720c */ /* 0x000fe20003f66270 */
[----:B------:R-:W-:Y:S01]  /*1f20*/  @!P2 IMAD.MOV R66, RZ, RZ, -R66 ;  /* 0x000000ffff42a224 */ /* 0x000fe200078e0a42 */
[----:B------:R-:W-:Y:S01]  /*1f30*/  ISETP.GT.U32.AND P2, PT, R3, R8, PT ;  /* 0x000000080300720c */ /* 0x000fe20003f44070 */
[--C-:B------:R-:W-:Y:S01]  /*1f40*/  @!P1 IMAD.IADD R20, R20, 0x1, -R3.reuse ;  /* 0x0000000114149824 */ /* 0x100fe200078e0a03 */
[----:B------:R-:W-:Y:S01]  /*1f50*/  ISETP.GE.AND P1, PT, R29, RZ, PT ;  /* 0x000000ff1d00720c */ /* 0x000fe20003f26270 */
[--C-:B------:R-:W-:Y:S01]  /*1f60*/  @!P4 IMAD.IADD R26, R26, 0x1, -R3.reuse ;  /* 0x000000011a1ac824 */ /* 0x100fe200078e0a03 */
[----:B------:R-:W-:Y:S01]  /*1f70*/  ISETP.GE.AND P4, PT, R31, RZ, PT ;  /* 0x000000ff1f00720c */ /* 0x000fe20003f86270 */
[--C-:B------:R-:W-:Y:S01]  /*1f80*/  @!P0 IMAD.IADD R78, R78, 0x1, -R3.reuse ;  /* 0x000000014e4e8824 */ /* 0x100fe200078e0a03 */
[----:B------:R-:W-:Y:S01]  /*1f90*/  ISETP.GE.AND P0, PT, R5, RZ, PT ;  /* 0x000000ff0500720c */ /* 0x000fe20003f06270 */
[--C-:B------:R-:W-:Y:S01]  /*1fa0*/  @!P5 IMAD.IADD R30, R30, 0x1, -R3.reuse ;  /* 0x000000011e1ed824 */ /* 0x100fe200078e0a03 */
[----:B------:R-:W-:Y:S01]  /*1fb0*/  ISETP.GE.AND P5, PT, R33, RZ, PT ;  /* 0x000000ff2100720c */ /* 0x000fe20003fa6270 */
[--C-:B------:R-:W-:Y:S01]  /*1fc0*/  @!P6 IMAD.IADD R84, R84, 0x1, -R3.reuse ;  /* 0x000000015454e824 */ /* 0x100fe200078e0a03 */
[----:B------:R-:W1:Y:S01]  /*1fd0*/  LDC.64 R4, c[0x0][0x3a0] ;  /* 0x0000e800ff047b82 */ /* 0x000e620000000a00 */
[C---:B------:R-:W-:Y:S01]  /*1fe0*/  ISETP.GT.U32.AND P6, PT, R3.reuse, R82, PT ;  /* 0x000000520300720c */ /* 0x040fe20003fc4070 */
[----:B------:R-:W-:Y:S01]  /*1ff0*/  @!P3 IMAD.MOV R74, RZ, RZ, -R74 ;  /* 0x000000ffff4ab224 */ /* 0x000fe200078e0a4a */
[----:B------:R-:W-:Y:S01]  /*2000*/  ISETP.GT.U32.AND P3, PT, R3, R20, PT ;  /* 0x000000140300720c */ /* 0x000fe20003f64070 */
[--C-:B------:R-:W-:Y:S01]  /*2010*/  @!P2 IMAD.IADD R8, R8, 0x1, -R3.reuse ;  /* 0x000000010808a824 */ /* 0x100fe200078e0a03 */
[----:B------:R-:W-:Y:S01]  /*2020*/  ISETP.GE.AND P2, PT, R25, RZ, PT ;  /* 0x000000ff1900720c */ /* 0x000fe20003f46270 */
[----:B------:R-:W-:Y:S01]  /*2030*/  @!P1 IMAD.MOV R76, RZ, RZ, -R76 ;  /* 0x000000ffff4c9224 */ /* 0x000fe200078e0a4c */
[C---:B------:R-:W-:Y:S01]  /*2040*/  ISETP.GT.U32.AND P1, PT, R3.reuse, R26, PT ;  /* 0x0000001a0300720c */ /* 0x040fe20003f24070 */
[----:B------:R-:W-:Y:S01]  /*2050*/  @!P4 IMAD.MOV R78, RZ, RZ, -R78 ;  /* 0x000000ffff4ec224 */ /* 0x000fe200078e0a4e */
[----:B------:R-:W-:Y:S01]  /*2060*/  ISETP.GT.U32.AND P4, PT, R3, R30, PT ;  /* 0x0000001e0300720c */ /* 0x000fe20003f84070 */
[----:B------:R-:W-:Y:S01]  /*2070*/  @!P0 IMAD.MOV R8, RZ, RZ, -R8 ;  /* 0x000000ffff088224 */ /* 0x000fe200078e0a08 */
[----:B------:R-:W-:Y:S01]  /*2080*/  ISETP.GE.AND P0, PT, R35, RZ, PT ;  /* 0x000000ff2300720c */ /* 0x000fe20003f06270 */
[----:B------:R-:W-:Y:S01]  /*2090*/  @!P5 IMAD.MOV R80, RZ, RZ, -R80 ;  /* 0x000000ffff50d224 */ /* 0x000fe200078e0a50 */
[----:B------:R-:W-:Y:S01]  /*20a0*/  ISETP.GT.U32.AND P5, PT, R3, R84, PT ;  /* 0x000000540300720c */ /* 0x000fe20003fa4070 */
[--C-:B------:R-:W-:Y:S01]  /*20b0*/  @!P6 IMAD.IADD R82, R82, 0x1, -R3.reuse ;  /* 0x000000015252e824 */ /* 0x100fe200078e0a03 */
[----:B------:R-:W-:Y:S01]  /*20c0*/  ISETP.GE.AND P6, PT, R19, RZ, PT ;  /* 0x000000ff1300720c */ /* 0x000fe20003fc6270 */
[--C-:B------:R-:W-:Y:S01]  /*20d0*/  @!P3 IMAD.IADD R20, R20, 0x1, -R3.reuse ;  /* 0x000000011414b824 */ /* 0x100fe200078e0a03 */
[----:B------:R-:W-:Y:S01]  /*20e0*/  ISETP.GE.AND P3, PT, R21, RZ, PT ;  /* 0x000000ff1500720c */ /* 0x000fe20003f66270 */
[----:B------:R-:W-:Y:S01]  /*20f0*/  @!P2 IMAD.MOV R72, RZ, RZ, -R72 ;  /* 0x000000ffff48a224 */ /* 0x000fe200078e0a48 */
[----:B------:R-:W-:Y:S01]  /*2100*/  ISETP.NE.U32.AND P2, PT, R9, RZ, PT ;  /* 0x000000ff0900720c */ /* 0x000fe20003f45070 */
[--C-:B------:R-:W-:Y:S01]  /*2110*/  @!P1 IMAD.IADD R26, R26, 0x1, -R3.reuse ;  /* 0x000000011a1a9824 */ /* 0x100fe200078e0a03 */
[----:B------:R-:W-:Y:S01]  /*2120*/  ISETP.GE.AND P1, PT, R23, RZ, PT ;  /* 0x000000ff1700720c */ /* 0x000fe20003f26270 */
[--C-:B------:R-:W-:Y:S01]  /*2130*/  @!P4 IMAD.IADD R30, R30, 0x1, -R3.reuse ;  /* 0x000000011e1ec824 */ /* 0x100fe200078e0a03 */
[----:B------:R-:W-:Y:S01]  /*2140*/  ISETP.GE.AND P4, PT, R17, RZ, PT ;  /* 0x000000ff1100720c */ /* 0x000fe20003f86270 */
[----:B------:R-:W-:Y:S01]  /*2150*/  @!P0 IMAD.MOV R82, RZ, RZ, -R82 ;  /* 0x000000ffff528224 */ /* 0x000fe200078e0a52 */
[----:B------:R-:W-:Y:S01]  /*2160*/  ISETP.GE.AND P0, PT, R2, RZ, PT ;  /* 0x000000ff0200720c */ /* 0x000fe20003f06270 */
[----:B------:R-:W-:Y:S01]  /*2170*/  @!P5 IMAD.IADD R84, R84, 0x1, -R3 ;  /* 0x000000015454d824 */ /* 0x000fe200078e0a03 */
[----:B------:R-:W-:Y:S01]  /*2180*/  ISETP.NE.AND P5, PT, R50, RZ, PT ;  /* 0x000000ff3200720c */ /* 0x000fe20003fa5270 */
[----:B------:R-:W-:Y:S01]  /*2190*/  IMAD.MOV.U32 R24, RZ, RZ, R20 ;  /* 0x000000ffff187224 */ /* 0x000fe200078e0014 */
[----:B0-----:R-:W-:Y:S01]  /*21a0*/  R2UR UR10, R7 ;  /* 0x00000000070a72ca */ /* 0x001fe200000e0000 */
[----:B------:R-:W-:-:S02]  /*21b0*/  IMAD.MOV.U32 R52, RZ, RZ, R26 ;  /* 0x000000ffff347224 */ /* 0x000fc400078e001a */
[C---:B-1----:R-:W-:Y:S02]  /*21c0*/  VIADD R3, R4.reuse, 0xfffffffe ;  /* 0xfffffffe04037836 */ /* 0x042fe40000000000 */
[C---:B------:R-:W-:Y:S02]  /*21d0*/  VIADD R7, R4.reuse, 0xfffffff0 ;  /* 0xfffffff004077836 */ /* 0x040fe40000000000 */
[----:B------:R-:W-:Y:S02]  /*21e0*/  IMAD.MOV.U32 R68, RZ, RZ, R30 ;  /* 0x000000ffff447224 */ /* 0x000fe400078e001e */
[----:B------:R-:W-:Y:S01]  /*21f0*/  @!P6 IMAD.MOV R24, RZ, RZ, -R24 ;  /* 0x000000ffff18e224 */ /* 0x000fe200078e0a18 */
[----:B------:R-:W-:Y:S01]  /*2200*/  BAR.SYNC.DEFER_BLOCKING 0x0 ;  /* 0x0000000000007b1d */ /* 0x000fe20000010000 */
[----:B------:R-:W-:Y:S01]  /*2210*/  ISETP.NE.AND P6, PT, R51, RZ, PT ;  /* 0x000000ff3300720c */ /* 0x000fe20003fc5270 */
[----:B------:R-:W-:Y:S01]  /*2220*/  @!P3 IMAD.MOV R52, RZ, RZ, -R52 ;  /* 0x000000ffff34b224 */ /* 0x000fe200078e0a34 */
[----:B------:R-:W-:Y:S01]  /*2230*/  ISETP.GE.U32.AND P3, PT, R3, 0x7fffffdf, PT ;  /* 0x7fffffdf0300780c */ /* 0x000fe20003f66070 */
[----:B------:R-:W-:Y:S01]  /*2240*/  @!P1 IMAD.MOV R68, RZ, RZ, -R68 ;  /* 0x000000ffff449224 */ /* 0x000fe200078e0a44 */
[----:B------:R-:W-:Y:S01]  /*2250*/  ISETP.GE.U32.AND P1, PT, R7, 0x7fffffd1, PT ;  /* 0x7fffffd10700780c */ /* 0x000fe20003f26070 */
[----:B------:R-:W-:Y:S01]  /*2260*/  @!P4 IMAD.MOV R84, RZ, RZ, -R84 ;  /* 0x000000ffff54c224 */ /* 0x000fe200078e0a54 */
[C---:B------:R-:W-:Y:S01]  /*2270*/  SEL R30, R43.reuse, R12, !P6 ;  /* 0x0000000c2b1e7207 */ /* 0x040fe20007000000 */
[C---:B------:R-:W-:Y:S01]  /*2280*/  VIADD R3, R4.reuse, 0xffffffe9 ;  /* 0xffffffe904037836 */ /* 0x040fe20000000000 */
[C---:B------:R-:W-:Y:S01]  /*2290*/  SEL R32, R43.reuse, R14, !P6 ;  /* 0x0000000e2b207207 */ /* 0x040fe20007000000 */
[C---:B------:R-:W-:Y:S01]  /*22a0*/  VIADD R7, R4.reuse, 0xffffffed ;  /* 0xffffffed04077836 */ /* 0x040fe20000000000 */
[C---:B------:R-:W-:Y:S01]  /*22b0*/  SEL R34, R43.reuse, R16, !P6 ;  /* 0x000000102b227207 */ /* 0x040fe20007000000 */
[----:B------:R-:W-:Y:S01]  /*22c0*/  @!P0 IMAD.MOV R86, RZ, RZ, -R86 ;  /* 0x000000ffff568224 */ /* 0x000fe200078e0a56 */
[C---:B------:R-:W-:Y:S01]  /*22d0*/  SEL R36, R43.reuse, R18, !P6 ;  /* 0x000000122b247207 */ /* 0x040fe20007000000 */
[C---:B------:R-:W-:Y:S01]  /*22e0*/  VIADD R6, R4.reuse, 0xffffffe8 ;  /* 0xffffffe804067836 */ /* 0x040fe20000000000 */
[C---:B------:R-:W-:Y:S01]  /*22f0*/  SEL R41, R43.reuse, R22, !P6 ;  /* 0x000000162b297207 */ /* 0x040fe20007000000 */
[----:B------:R-:W-:Y:S01]  /*2300*/  VIADD R45, R4, 0xffffffe6 ;  /* 0xffffffe6042d7836 */ /* 0x000fe20000000000 */
[----:B------:R-:W-:-:S02]  /*2310*/  SEL R12, R43, R40, !P6 ;  /* 0x000000282b0c7207 */ /* 0x000fc40007000000 */
[C---:B------:R-:W-:Y:S02]  /*2320*/  SEL R37, R43.reuse, R24, !P6 ;  /* 0x000000182b257207 */ /* 0x040fe40007000000 */
[C---:B------:R-:W-:Y:S01]  /*2330*/  SEL R26, R43.reuse, R8, !P6 ;  /* 0x000000082b1a7207 */ /* 0x040fe20007000000 */
[----:B------:R-:W-:Y:S01]  /*2340*/  VIADD R8, R4, 0xffffffec ;  /* 0xffffffec04087836 */ /* 0x000fe20000000000 */
[C---:B------:R-:W-:Y:S02]  /*2350*/  SEL R25, R43.reuse, R10, !P6 ;  /* 0x0000000a2b197207 */ /* 0x040fe40007000000 */
[C---:B------:R-:W-:Y:S02]  /*2360*/  SEL R28, R43.reuse, R28, !P6 ;  /* 0x0000001c2b1c7207 */ /* 0x040fe40007000000 */
[C---:B------:R-:W-:Y:S02]  /*2370*/  SEL R38, R43.reuse, R38, !P6 ;  /* 0x000000262b267207 */ /* 0x040fe40007000000 */
[----:B------:R-:W-:-:S02]  /*2380*/  SEL R42, R43, R42, !P6 ;  /* 0x0000002a2b2a7207 */ /* 0x000fc40007000000 */
[C---:B------:R-:W-:Y:S02]  /*2390*/  SEL R21, R43.reuse, R44, !P6 ;  /* 0x0000002c2b157207 */ /* 0x040fe40007000000 */
[C---:B------:R-:W-:Y:S02]  /*23a0*/  SEL R16, R43.reuse, R46, !P6 ;  /* 0x0000002e2b107207 */ /* 0x040fe40007000000 */
        /* <DEDUP_REMOVED lines=17> */
[----:B------:R-:W-:Y:S01]  /*24c0*/  @!P5 LOP3.LUT R86, RZ, R50, RZ, 0x33, !PT ;  /* 0x00000032ff56d212 */ /* 0x000fe200078e33ff */
[C---:B------:R-:W-:Y:S01]  /*24d0*/  VIADD R50, R4.reuse, 0xffffffee ;  /* 0xffffffee04327836 */ /* 0x040fe20000000000 */
[----:B------:R-:W-:Y:S02]  /*24e0*/  SEL R43, R43, R84, !P6 ;  /* 0x000000542b2b7207 */ /* 0x000fe40007000000 */
[----:B------:R-:W-:Y:S01]  /*24f0*/  ISETP.GE.U32.AND P5, PT, R3, 0x7fffffca, PT ;  /* 0x7fffffca0300780c */ /* 0x000fe20003fa6070 */
[----:B------:R-:W-:Y:S01]  /*2500*/  VIADD R3, R4, 0xffffffeb ;  /* 0xffffffeb04037836 */ /* 0x000fe20000000000 */
[----:B------:R-:W-:Y:S01]  /*2510*/  ISETP.GE.U32.AND P6, PT, R7, 0x7fffffce, PT ;  /* 0x7fffffce0700780c */ /* 0x000fe20003fc6070 */
[----:B------:R-:W0:Y:S01]  /*2520*/  LDC.64 R84, c[0x0][0x3a8] ;  /* 0x0000ea00ff547b82 */ /* 0x000e220000000a00 */
[----:B------:R-:W-:Y:S01]  /*2530*/  ISETP.GE.U32.AND P4, PT, R8, 0x7fffffcd, PT ;  /* 0x7fffffcd0800780c */ /* 0x000fe20003f86070 */
[----:B------:R-:W-:Y:S01]  /*2540*/  VIADD R8, R4, 0xffffffea ;  /* 0xffffffea04087836 */ /* 0x000fe20000000000 */
[----:B------:R-:W-:Y:S01]  /*2550*/  SEL R7, RZ, 0x1fffe, P6 ;  /* 0x0001fffeff077807 */ /* 0x000fe20003000000 */
[----:B------:R-:W-:Y:S01]  /*2560*/  IMAD R103, R86, R5, RZ ;  /* 0x0000000556677224 */ /* 0x000fe200078e02ff */
[----:B------:R-:W-:Y:S01]  /*2570*/  ISETP.GE.U32.AND P6, PT, R3, 0x7fffffcc, PT ;  /* 0x7fffffcc0300780c */ /* 0x000fe20003fc6070 */
[----:B------:R-:W-:Y:S01]  /*2580*/  VIADD R3, R4, 0xffffffe5 ;  /* 0xffffffe504037836 */ /* 0x000fe20000000000 */
[----:B------:R-:W-:Y:S01]  /*2590*/  ISETP.GE.U32.AND P0, PT, R6, 0x7fffffc9, PT ;  /* 0x7fffffc90600780c */ /* 0x000fe20003f06070 */
[----:B------:R-:W-:Y:S01]  /*25a0*/  IMAD.SHL.U32 R102, R103, 0x2, RZ ;  /* 0x0000000267667824 */ /* 0x000fe200078e00ff */
[----:B------:R-:W-:-:S02]  /*25b0*/  SEL R6, RZ, 0x1, P4 ;  /* 0x00000001ff067807 */ /* 0x000fc40002000000 */
[----:B------:R-:W-:Y:S02]  /*25c0*/  SEL R44, RZ, 0x1fffe, P5 ;  /* 0x0001fffeff2c7807 */ /* 0x000fe40002800000 */
[----:B------:R-:W-:Y:S01]  /*25d0*/  ISETP.GE.U32.AND P4, PT, R8, 0x7fffffcb, PT ;  /* 0x7fffffcb0800780c */ /* 0x000fe20003f86070 */
[C---:B------:R-:W-:Y:S01]  /*25e0*/  VIADD R8, R4.reuse, 0xffffffe4 ;  /* 0xffffffe404087836 */ /* 0x040fe20000000000 */
[----:B------:R-:W-:Y:S01]  /*25f0*/  ISETP.GE.U32.AND P5, PT, R3, 0x7fffffc6, PT ;  /* 0x7fffffc60300780c */ /* 0x000fe20003fa6070 */
[----:B------:R-:W-:Y:S01]  /*2600*/  VIADD R3, R4, 0xffffffe1 ;  /* 0xffffffe104037836 */ /* 0x000fe20000000000 */
[----:B------:R-:W-:Y:S02]  /*2610*/  SEL R11, RZ, 0x1, P0 ;  /* 0x00000001ff0b7807 */ /* 0x000fe40000000000 */
[----:B------:R-:W-:Y:S02]  /*2620*/  SEL R48, RZ, 0x1fffe, P5 ;  /* 0x0001fffeff307807 */ /* 0x000fe40002800000 */
[----:B------:R-:W-:Y:S01]  /*2630*/  ISETP.GE.U32.AND P0, PT, R8, 0x7fffffc5, PT ;  /* 0x7fffffc50800780c */ /* 0x000fe20003f06070 */
[C---:B------:R-:W-:Y:S01]  /*2640*/  VIADD R8, R4.reuse, 0xffffffe7 ;  /* 0xffffffe704087836 */ /* 0x040fe20000000000 */
[----:B------:R-:W-:Y:S01]  /*2650*/  ISETP.GE.U32.AND P5, PT, R3, 0x7fffffc2, PT ;  /* 0x7fffffc20300780c */ /* 0x000fe20003fa6070 */
[----:B------:R-:W-:Y:S01]  /*2660*/  VIADD R3, R4, 0xffffffe3 ;  /* 0xffffffe304037836 */ /* 0x000fe20000000000 */
[----:B------:R-:W-:Y:S01]  /*2670*/  SEL R10, RZ, 0x7fff8, P6 ;  /* 0x0007fff8ff0a7807 */ /* 0x000fe20003000000 */
[----:B------:R-:W-:Y:S01]  /*2680*/  IMAD.IADD R11, R11, 0x1, R44 ;  /* 0x000000010b0b7824 */ /* 0x000fe200078e022c */
[----:B------:R-:W-:Y:S01]  /*2690*/  SEL R47, RZ, 0x1, P0 ;  /* 0x00000001ff2f7807 */ /* 0x000fe20000000000 */
[C---:B0-----:R-:W-:Y:S01]  /*26a0*/  IMAD R5, R84.reuse, 0xf, RZ ;  /* 0x0000000f54057824 */ /* 0x041fe200078e02ff */
[----:B------:R-:W-:Y:S01]  /*26b0*/  SEL R9, RZ, 0x4, P4 ;  /* 0x00000004ff097807 */ /* 0x000fe20002000000 */
[----:B------:R-:W-:Y:S01]  /*26c0*/  IMAD R75, R84, 0x1e, RZ ;  /* 0x0000001e544b7824 */ /* 0x000fe200078e02ff */
[----:B------:R-:W-:Y:S01]  /*26d0*/  ISETP.GE.U32.AND P0, PT, R8, 0x7fffffc8, PT ;  /* 0x7fffffc80800780c */ /* 0x000fe20003f06070 */
[C---:B------:R-:W-:Y:S01]  /*26e0*/  VIADD R8, R4.reuse, 0xffffffe2 ;  /* 0xffffffe204087836 */ /* 0x040fe20000000000 */
[----:B------:R-:W-:Y:S01]  /*26f0*/  ISETP.GE.U32.AND P6, PT, R3, 0x7fffffc4, PT ;  /* 0x7fffffc40300780c */ /* 0x000fe20003fc6070 */
[----:B------:R-:W-:Y:S01]  /*2700*/  VIADD R3, R4, 0xffffffe0 ;  /* 0xffffffe004037836 */ /* 0x000fe20000000000 */
[----:B------:R-:W-:Y:S01]  /*2710*/  ISETP.GE.U32.AND P4, PT, R45, 0x7fffffc7, PT ;  /* 0x7fffffc72d00780c */ /* 0x000fe20003f86070 */
[----:B------:R-:W-:Y:S01]  /*2720*/  IMAD.IADD R47, R47, 0x1, R48 ;  /* 0x000000012f2f7824 */ /* 0x000fe200078e0230 */
[----:B------:R-:W-:-:S02]  /*2730*/  SEL R46, RZ, 0x7fff8, P0 ;  /* 0x0007fff8ff2e7807 */ /* 0x000fc40000000000 */
[----:B------:R-:W-:Y:S02]  /*2740*/  SEL R45, RZ, 0x4, P4 ;  /* 0x00000004ff2d7807 */ /* 0x000fe40002000000 */
[----:B------:R-:W-:Y:S01]  /*2750*/  ISETP.GE.U32.AND P4, PT, R8, 0x7fffffc3, PT ;  /* 0x7fffffc30800780c */ /* 0x000fe20003f86070 */
[----:B------:R-:W-:Y:S01]  /*2760*/  VIADD R8, R4, 0xffffffef ;  /* 0xffffffef04087836 */ /* 0x000fe20000000000 */
[----:B------:R-:W-:Y:S02]  /*2770*/  ISETP.GE.U32.AND P0, PT, R3, 0x7fffffc1, PT ;  /* 0x7fffffc10300780c */ /* 0x000fe40003f06070 */
[----:B------:R-:W-:Y:S02]  /*2780*/  SEL R52, RZ, 0x1fffe, P5 ;  /* 0x0001fffeff347807 */ /* 0x000fe40002800000 */
[----:B------:R-:W-:Y:S02]  /*2790*/  SEL R51, RZ, 0x1, P0 ;  /* 0x00000001ff337807 */ /* 0x000fe40000000000 */
[----:B------:R-:W-:Y:S01]  /*27a0*/  ISETP.GE.U32.AND P5, PT, R8, 0x7fffffd0, PT ;  /* 0x7fffffd00800780c */ /* 0x000fe20003fa6070 */
[----:B------:R-:W-:Y:S01]  /*27b0*/  IMAD.IADD R8, R6, 0x1, R7 ;  /* 0x0000000106087824 */ /* 0x000fe200078e0207 */
[----:B------:R-:W-:Y:S01]  /*27c0*/  SEL R49, RZ, 0x4, P4 ;  /* 0x00000004ff317807 */ /* 0x000fe20002000000 */
[----:B------:R-:W-:Y:S01]  /*27d0*/  IMAD.IADD R51, R51, 0x1, R52 ;  /* 0x0000000133337824 */ /* 0x000fe200078e0234 */
[----:B------:R-:W-:-:S02]  /*27e0*/  ISETP.GE.U32.AND P4, PT, R50, 0x7fffffcf, PT ;  /* 0x7fffffcf3200780c */ /* 0x000fc40003f86070 */
[----:B------:R-:W-:Y:S02]  /*27f0*/  LOP3.LUT R11, R11, 0x3, RZ, 0xc0, !PT ;  /* 0x000000030b0b7812 */ /* 0x000fe400078ec0ff */
[----:B------:R-:W-:Y:S02]  /*2800*/  SEL R6, RZ, 0x4, P4 ;  /* 0x00000004ff067807 */ /* 0x000fe40002000000 */
[----:B------:R-:W-:Y:S01]  /*2810*/  IADD3 R9, PT, PT, R11, R10, R9 ;  /* 0x0000000a0b097210 */ /* 0x000fe20007ffe009 */
[----:B------:R-:W-:Y:S01]  /*2820*/  VIADD R11, R4, 0xfffffffd ;  /* 0xfffffffd040b7836 */ /* 0x000fe20000000000 */
[----:B------:R-:W-:Y:S02]  /*2830*/  SEL R7, RZ, 0x7fff8, P5 ;  /* 0x0007fff8ff077807 */ /* 0x000fe40002800000 */
[----:B------:R-:W-:Y:S02]  /*2840*/  LOP3.LUT R8, R8, 0x3, RZ, 0xc0, !PT ;  /* 0x0000000308087812 */ /* 0x000fe400078ec0ff */
[----:B------:R-:W-:-:S02]  /*2850*/  SEL R50, RZ, 0x7fff8, P6 ;  /* 0x0007fff8ff327807 */ /* 0x000fc40003000000 */
[----:B------:R-:W-:Y:S02]  /*2860*/  LOP3.LUT R51, R51, 0x3, RZ, 0xc0, !PT ;  /* 0x0000000333337812 */ /* 0x000fe400078ec0ff */
[----:B------:R-:W-:Y:S01]  /*2870*/  IADD3 R7, PT, PT, R8, R7, R6 ;  /* 0x0000000708077210 */ /* 0x000fe20007ffe006 */
[----:B------:R-:W-:Y:S01]  /*2880*/  IMAD.SHL.U32 R8, R9, 0x100, RZ ;  /* 0x0000010009087824 */ /* 0x000fe200078e00ff */
[----:B------:R-:W-:Y:S02]  /*2890*/  LOP3.LUT R47, R47, 0x3, RZ, 0xc0, !PT ;  /* 0x000000032f2f7812 */ /* 0x000fe400078ec0ff */
[----:B------:R-:W-:Y:S02]  /*28a0*/  IADD3 R49, PT, PT, R51, R50, R49 ;  /* 0x0000003233317210 */ /* 0x000fe40007ffe031 */
[----:B------:R-:W-:Y:S02]  /*28b0*/  IADD3 R45, PT, PT, R47, R46, R45 ;  /* 0x0000002e2f2d7210 */ /* 0x000fe40007ffe02d */
[----:B------:R-:W-:-:S02]  /*28c0*/  LOP3.LUT R10, R49, 0xf, RZ, 0xc0, !PT ;  /* 0x0000000f310a7812 */ /* 0x000fc400078ec0ff */
[----:B------:R-:W-:Y:S02]  /*28d0*/  LOP3.LUT R8, R8, 0xf00, RZ, 0xe2, !PT ;  /* 0x00000f0008087812 */ /* 0x000fe400078ee2ff */
[----:B------:R-:W-:Y:S01]  /*28e0*/  ISETP.GE.U32.AND P4, PT, R11, 0x7fffffde, PT ;  /* 0x7fffffde0b00780c */ /* 0x000fe20003f86070 */
[----:B------:R-:W-:Y:S01]  /*28f0*/  IMAD R10, R45, 0x10, R10 ;  /* 0x000000102d0a7824 */ /* 0x000fe200078e020a */
[----:B---3--:R-:W-:Y:S01]  /*2900*/  IADD3 R6, P6, PT, R102, UR16, RZ ;  /* 0x0000001066067c10 */ /* 0x008fe2000ffde0ff */
[----:B------:R-:W-:Y:S02]  /*2910*/  IMAD R8, R7, 0x1000, R8 ;  /* 0x0000100007087824 */ /* 0x000fe400078e0208 */
[----:B------:R-:W-:Y:S01]  /*2920*/  VIADD R11, R4, 0xffffffff ;  /* 0xffffffff040b7836 */ /* 0x000fe20000000000 */
[----:B------:R-:W-:Y:S09]  /*2930*/  BRA.U UP0, `(.L_x_5) ;  /* 0x0000000100187547 */ /* 0x000ff2000b800000 */
[----:B------:R-:W-:Y:S01]  /*2940*/  ELECT P5, URZ, PT ;  /* 0x0000000000ff782f */ /* 0x000fe200038a0000 */
[----:B------:R-:W-:Y:S01]  /*2950*/  IMAD.MOV.U32 R9, RZ, RZ, 0x1 ;  /* 0x00000001ff097424 */ /* 0x000fe200078e00ff */
[----:B------:R-:W-:Y:S01]  /*2960*/  UMOV UR6, 0x40 ;  /* 0x0000004000067882 */ /* 0x000fe20000000000 */
[----:B------:R-:W-:Y:S01]  /*2970*/  UVIRTCOUNT.DEALLOC.SMPOOL 0x80 ;  /* 0x000000800000784c */ /* 0x000fe20000000000 */
[----:B------:R-:W-:-:S09]  /*2980*/  ULEA UR6, UR5, UR6, 0x18 ;  /* 0x0000000605067291 */ /* 0x000fd2000f8ec0ff */
[----:B------:R0:W-:Y:S03]  /*2990*/  @P5 STS.U8 [UR6], R9 ;  /* 0x00000009ff005988 */ /* 0x0001e60008000006 */
.L_x_5:
[----:B------:R-:W-:Y:S01]  /*29a0*/  UIADD3 UR12, UPT, UPT, UR10, UR4, URZ ;  /* 0x000000040a0c7290 */ /* 0x000fe2000fffe0ff */
[----:B------:R-:W-:Y:S01]  /*29b0*/  LEA.HI.X.SX32 R7, R103, UR17, 0x1, P6 ;  /* 0x0000001167077c11 */ /* 0x000fe2000b0f0eff */
[----:B------:R-:W-:Y:S01]  /*29c0*/  VOTEU.ALL UP1, P2 ;  /* 0x0000000000ff7886 */ /* 0x000fe20001020000 */
[----:B------:R-:W-:Y:S01]  /*29d0*/  VOTEU.ALL UP2, P2 ;  /* 0x0000000000ff7886 */ /* 0x000fe20001040000 */
[----:B------:R-:W-:Y:S01]  /*29e0*/  IADD3 R44, P5, PT, R75, R6, RZ ;  /* 0x000000064b2c7210 */ /* 0x000fe20007fbe0ff */
[----:B------:R-:W-:Y:S01]  /*29f0*/  IMAD.SHL.U32 R89, R84, 0x2, RZ ;  /* 0x0000000254597824 */ /* 0x000fe200078e00ff */
[----:B0-----:R-:W-:Y:S01]  /*2a00*/  LOP3.LUT R9, R10, 0xff, RZ, 0xc0, !PT ;  /* 0x000000ff0a097812 */ /* 0x001fe200078ec0ff */
[----:B------:R-:W-:-:S04]  /*2a10*/  @!UP1 UIADD3 UR4, UPT, UPT, -UR7, 0x100000, URZ ;  /* 0x0010000007049890 */ /* 0x000fc8000fffe1ff */
[----:B------:R-:W-:Y:S02]  /*2a20*/  @!UP1 USHF.L.U32 UR5, UR4, 0xb, URZ ;  /* 0x0000000b04059899 */ /* 0x000fe400080006ff */
[----:B------:R-:W-:Y:S01]  /*2a30*/  @!UP1 USHF.L.U32 UR4, UR4, 0x1, URZ ;  /* 0x0000000104049899 */ /* 0x000fe200080006ff */
[----:B------:R-:W-:Y:S01]  /*2a40*/  STTM.x128 tmem[UR12], RZ ;  /* 0x000000ff000079ed */ /* 0x000fe200083c000c */
[----:B------:R-:W0:Y:S02]  /*2a50*/  FENCE.VIEW.ASYNC.T ;  /* 0x00000000000073c6 */ /* 0x000e240000000200 */
[----:B0-----:R-:W-:Y:S01]  /*2a60*/  BAR.SYNC.DEFER_BLOCKING 0x0 ;  /* 0x0000000000007b1d */ /* 0x001fe20000010000 */
[----:B------:R-:W-:Y:S01]  /*2a70*/  LEA.HI.X.SX32 R45, R5, R7, 0x1, P5 ;  /* 0x00000007052d7211 */ /* 0x000fe200028f0eff */
[----:B------:R-:W-:Y:S01]  /*2a80*/  IMAD.IADD R8, R8, 0x1, R9 ;  /* 0x0000000108087824 */ /* 0x000fe200078e0209 */
[----:B------:R-:W-:Y:S02]  /*2a90*/  ISETP.GE.U32.AND P5, PT, R11, 0x7fffffe0, PT ;  /* 0x7fffffe00b00780c */ /* 0x000fe40003fa6070 */
[----:B------:R-:W-:-:S02]  /*2aa0*/  PRMT R5, RZ, 0x7610, R5 ;  /* 0x00007610ff057816 */ /* 0x000fc40000000005 */
[----:B------:R-:W-:Y:S02]  /*2ab0*/  PRMT R46, RZ, 0x7610, R46 ;  /* 0x00007610ff2e7816 */ /* 0x000fe4000000002e */
[----:B------:R-:W-:Y:S01]  /*2ac0*/  LOP3.LUT R74, R8, 0xffff, RZ, 0xc0, !PT ;  /* 0x0000ffff084a7812 */ /* 0x000fe200078ec0ff */
[----:B------:R-:W0:Y:S02]  /*2ad0*/  FENCE.VIEW.ASYNC.S ;  /* 0x00000000000073c6 */ /* 0x000e240000000000 */
[----:B0-----:R0:W1:Y:S02]  /*2ae0*/  @!UP2 SYNCS.EXCH.64 URZ, [UR8], UR4 ;  /* 0x0000000408ffa5b2 */ /* 0x0010640008000100 */
[----:B-1----:R-:W-:Y:S01]  /*2af0*/  BAR.SYNC.DEFER_BLOCKING 0x0 ;  /* 0x0000000000007b1d */ /* 0x002fe20000010000 */
[--C-:B------:R-:W-:Y:S02]  /*2b00*/  SHF.R.U32.HI R11, RZ, 0xf, R74.reuse ;  /* 0x0000000fff0b7819 */ /* 0x100fe4000001164a */
[----:B------:R-:W-:-:S02]  /*2b10*/  SHF.R.U32.HI R47, RZ, 0xe, R74 ;  /* 0x0000000eff2f7819 */ /* 0x000fc4000001164a */
[----:B------:R-:W-:Y:S02]  /*2b20*/  PRMT R48, RZ, 0x7610, R48 ;  /* 0x00007610ff307816 */ /* 0x000fe40000000030 */
[----:B------:R-:W-:Y:S01]  /*2b30*/  PRMT R52, RZ, 0x7610, R52 ;  /* 0x00007610ff347816 */ /* 0x000fe20000000034 */
[C---:B------:R-:W-:Y:S01]  /*2b40*/  IMAD R57, R84.reuse, 0x22, RZ ;  /* 0x0000002254397824 */ /* 0x040fe200078e02ff */
[----:B------:R-:W-:Y:S02]  /*2b50*/  LOP3.LUT P6, RZ, R47, 0x1, RZ, 0xc0, !PT ;  /* 0x000000012fff7812 */ /* 0x000fe400078cc0ff */
[----:B------:R-:W-:Y:S01]  /*2b60*/  PRMT R47, RZ, 0x7610, R47 ;  /* 0x00007610ff2f7816 */ /* 0x000fe2000000002f */
[C---:B------:R-:W-:Y:S01]  /*2b70*/  IMAD R49, R84.reuse, 0x11, RZ ;  /* 0x0000001154317824 */ /* 0x040fe200078e02ff */
[----:B------:R-:W-:Y:S01]  /*2b80*/  PRMT R50, RZ, 0x7610, R50 ;  /* 0x00007610ff327816 */ /* 0x000fe20000000032 */
[C---:B------:R-:W-:Y:S02]  /*2b90*/  IMAD R87, R84.reuse, 0x9, RZ ;  /* 0x0000000954577824 */ /* 0x040fe400078e02ff */
[C---:B------:R-:W-:Y:S01]  /*2ba0*/  IMAD.SHL.U32 R88, R84.reuse, 0x4, RZ ;  /* 0x0000000454587824 */ /* 0x040fe200078e00ff */
[----:B------:R-:W-:Y:S01]  /*2bb0*/  PRMT R53, RZ, 0x7610, R53 ;  /* 0x00007610ff357816 */ /* 0x000fe20000000035 */
[----:B------:R-:W-:-:S02]  /*2bc0*/  IMAD.SHL.U32 R86, R84, 0x8, RZ ;  /* 0x0000000854567824 */ /* 0x000fc400078e00ff */
[----:B------:R-:W-:Y:S02]  /*2bd0*/  VIADD R51, R4, 0xfffffffa ;  /* 0xfffffffa04337836 */ /* 0x000fe40000000000 */
[C---:B------:R-:W-:Y:S02]  /*2be0*/  IMAD R90, R84.reuse, 0xa, RZ ;  /* 0x0000000a545a7824 */ /* 0x040fe400078e02ff */
[C---:B------:R-:W-:Y:S01]  /*2bf0*/  IMAD R91, R84.reuse, 0x5, RZ ;  /* 0x00000005545b7824 */ /* 0x040fe200078e02ff */
[----:B------:R-:W5:Y:S01]  /*2c00*/  @!P5 LDG.E.U16 R5, desc[UR22][R6.64] ;  /* 0x000000160605d981 */ /* 0x000f62000c1e1500 */
[-C--:B------:R-:W-:Y:S01]  /*2c10*/  IADD3 R8, P5, PT, R89, R6.reuse, RZ ;  /* 0x0000000659087210 */ /* 0x080fe20007fbe0ff */
[C---:B------:R-:W-:Y:S01]  /*2c20*/  IMAD R63, R84.reuse, 0x28, RZ ;  /* 0x00000028543f7824 */ /* 0x040fe200078e02ff */
[--C-:B------:R-:W-:Y:S01]  /*2c30*/  SHF.R.U32.HI R58, RZ, 0xb, R74.reuse ;  /* 0x0000000bff3a7819 */ /* 0x100fe2000001164a */
[----:B------:R1:W5:Y:S01]  /*2c40*/  @!P1 LDG.E.U16 R46, desc[UR22][R44.64] ;  /* 0x000000162c2e9981 */ /* 0x000362000c1e1500 */
[CC--:B------:R-:W-:Y:S01]  /*2c50*/  LEA R10, P1, R84.reuse, R6.reuse, 0x2 ;  /* 0x00000006540a7211 */ /* 0x0c0fe200078210ff */
[C---:B------:R-:W-:Y:S01]  /*2c60*/  IMAD R92, R84.reuse, 0xb, RZ ;  /* 0x0000000b545c7824 */ /* 0x040fe200078e02ff */
[CC--:B------:R-:W-:Y:S01]  /*2c70*/  LEA.HI.X.SX32 R9, R84.reuse, R7.reuse, 0x1, P5 ;  /* 0x0000000754097211 */ /* 0x0c0fe200028f0eff */
[C---:B------:R-:W-:Y:S01]  /*2c80*/  IMAD R67, R84.reuse, 0x2c, RZ ;  /* 0x0000002c54437824 */ /* 0x040fe200078e02ff */
[----:B------:R-:W-:Y:S01]  /*2c90*/  LOP3.LUT P5, RZ, R11, 0x1, RZ, 0xc0, !PT ;  /* 0x000000010bff7812 */ /* 0x000fe200078ac0ff */
[C---:B------:R-:W-:Y:S01]  /*2ca0*/  IMAD R69, R84.reuse, 0x2e, RZ ;  /* 0x0000002e54457824 */ /* 0x040fe200078e02ff */
[-C--:B------:R-:W-:Y:S01]  /*2cb0*/  LEA.HI.X.SX32 R11, R89, R7.reuse, 0x1, P1 ;  /* 0x00000007590b7211 */ /* 0x080fe200008f0eff */
[----:B------:R-:W5:Y:S01]  /*2cc0*/  @!P3 LDG.E.U16 R52, desc[UR22][R8.64] ;  /* 0x000000160834b981 */ /* 0x000f62000c1e1500 */
[CC--:B------:R-:W-:Y:S01]  /*2cd0*/  LEA R54, P1, R84.reuse, R6.reuse, 0x5 ;  /* 0x0000000654367211 */ /* 0x0c0fe200078228ff */
[----:B-1----:R-:W-:Y:S01]  /*2ce0*/  IMAD.SHL.U32 R45, R84, 0x10, RZ ;  /* 0x00000010542d7824 */ /* 0x002fe200078e00ff */
[----:B------:R-:W-:Y:S01]  /*2cf0*/  SHF.R.U32.HI R59, RZ, 0xa, R74 ;  /* 0x0000000aff3b7819 */ /* 0x000fe2000001164a */
[----:B------:R-:W-:Y:S01]  /*2d00*/  VIADD R44, R4, 0xfffffffb ;  /* 0xfffffffb042c7836 */ /* 0x000fe20000000000 */
[----:B------:R1:W5:Y:S01]  /*2d10*/  @!P4 LDG.E.U16 R48, desc[UR22][R10.64] ;  /* 0x000000160a30c981 */ /* 0x000362000c1e1500 */
[----:B------:R-:W-:Y:S01]  /*2d20*/  IADD3 R56, P3, PT, R57, R6, RZ ;  /* 0x0000000639387210 */ /* 0x000fe20007f7e0ff */
[----:B------:R-:W-:Y:S01]  /*2d30*/  IMAD R93, R84, 0x6, RZ ;  /* 0x00000006545d7824 */ /* 0x000fe200078e02ff */
[----:B------:R-:W-:-:S02]  /*2d40*/  LEA.HI.X.SX32 R55, R45, R7, 0x1, P1 ;  /* 0x000000072d377211 */ /* 0x000fc400008f0eff */
[----:B------:R-:W-:Y:S01]  /*2d50*/  PRMT R64, RZ, 0x7610, R64 ;  /* 0x00007610ff407816 */ /* 0x000fe20000000040 */
[----:B------:R-:W-:Y:S01]  /*2d60*/  IMAD R94, R84, 0xc, RZ ;  /* 0x0000000c545e7824 */ /* 0x000fe200078e02ff */
[----:B------:R-:W-:Y:S01]  /*2d70*/  ISETP.GE.U32.AND P1, PT, R44, 0x7fffffdc, PT ;  /* 0x7fffffdc2c00780c */ /* 0x000fe20003f26070 */
[----:B------:R-:W-:Y:S01]  /*2d80*/  VIADD R44, R4, 0xfffffff6 ;  /* 0xfffffff6042c7836 */ /* 0x000fe20000000000 */
[----:B------:R-:W5:Y:S01]  /*2d90*/  @P5 LDG.E.U16 R47, desc[UR22][R54.64] ;  /* 0x00000016362f5981 */ /* 0x000f62000c1e1500 */
[C---:B-1----:R-:W-:Y:S01]  /*2da0*/  IMAD R11, R84.reuse, 0x12, RZ ;  /* 0x00000012540b7824 */ /* 0x042fe200078e02ff */
[----:B------:R-:W-:Y:S01]  /*2db0*/  LEA.HI.X.SX32 R57, R49, R7, 0x1, P3 ;  /* 0x0000000731397211 */ /* 0x000fe200018f0eff */
[----:B------:R-:W-:Y:S01]  /*2dc0*/  IMAD R95, R84, 0x3, RZ ;  /* 0x00000003545f7824 */ /* 0x000fe200078e02ff */
[----:B------:R-:W-:Y:S02]  /*2dd0*/  ISETP.GE.U32.AND P4, PT, R44, 0x7fffffd7, PT ;  /* 0x7fffffd72c00780c */ /* 0x000fe40003f86070 */
[----:B------:R-:W-:Y:S01]  /*2de0*/  PRMT R79, RZ, 0x7610, R79 ;  /* 0x00007610ff4f7816 */ /* 0x000fe2000000004f */
[----:B------:R1:W5:Y:S01]  /*2df0*/  @P6 LDG.E.U16 R50, desc[UR22][R56.64] ;  /* 0x0000001638326981 */ /* 0x000362000c1e1500 */
[----:B------:R-:W-:-:S02]  /*2e00*/  IADD3 R44, P5, PT, R11, R6, RZ ;  /* 0x000000060b2c7210 */ /* 0x000fc40007fbe0ff */
[----:B------:R-:W-:Y:S01]  /*2e10*/  PRMT R76, RZ, 0x7610, R76 ;  /* 0x00007610ff4c7816 */ /* 0x000fe2000000004c */
[----:B------:R-:W-:Y:S01]  /*2e20*/  VIADD R65, R4, 0xfffffff2 ;  /* 0xfffffff204417836 */ /* 0x000fe20000000000 */
[----:B------:R-:W-:Y:S02]  /*2e30*/  SHF.R.U32.HI R49, RZ, 0xd, R74 ;  /* 0x0000000dff317819 */ /* 0x000fe4000001164a */
[----:B------:R-:W-:Y:S01]  /*2e40*/  PRMT R78, RZ, 0x7610, R78 ;  /* 0x00007610ff4e7816 */ /* 0x000fe2000000004e */
[C---:B------:R-:W-:Y:S01]  /*2e50*/  IMAD R96, R84.reuse, 0xe, RZ ;  /* 0x0000000e54607824 */ /* 0x040fe200078e02ff */
[C---:B------:R-:W-:Y:S02]  /*2e60*/  LEA R8, P3, R84.reuse, R6, 0x3 ;  /* 0x0000000654087211 */ /* 0x040fe400078618ff */
[----:B------:R-:W-:Y:S01]  /*2e70*/  PRMT R80, RZ, 0x7610, R80 ;  /* 0x00007610ff507816 */ /* 0x000fe20000000050 */
[C---:B------:R-:W-:Y:S01]  /*2e80*/  IMAD R97, R84.reuse, 0x7, RZ ;  /* 0x0000000754617824 */ /* 0x040fe200078e02ff */
[-C--:B------:R-:W-:Y:S01]  /*2e90*/  LEA.HI.X.SX32 R45, R87, R7.reuse, 0x1, P5 ;  /* 0x00000007572d7211 */ /* 0x080fe200028f0eff */
[----:B------:R-:W-:Y:S01]  /*2ea0*/  IMAD R98, R84, 0xd, RZ ;  /* 0x0000000d54627824 */ /* 0x000fe200078e02ff */
[----:B------:R-:W-:Y:S01]  /*2eb0*/  LOP3.LUT P5, RZ, R49, 0x1, RZ, 0xc0, !PT ;  /* 0x0000000131ff7812 */ /* 0x000fe200078ac0ff */
[----:B------:R-:W-:Y:S01]  /*2ec0*/  VIADD R10, R4, 0xfffffff7 ;  /* 0xfffffff7040a7836 */ /* 0x000fe20000000000 */
[----:B------:R-:W-:Y:S01]  /*2ed0*/  LEA.HI.X.SX32 R9, R88, R7, 0x1, P3 ;  /* 0x0000000758097211 */ /* 0x000fe200018f0eff */
[----:B-1----:R-:W-:Y:S01]  /*2ee0*/  IMAD R57, R84, 0x24, RZ ;  /* 0x0000002454397824 */ /* 0x002fe200078e02ff */
[----:B------:R-:W-:-:S02]  /*2ef0*/  PRMT R49, RZ, 0x7610, R49 ;  /* 0x00007610ff317816 */ /* 0x000fc40000000031 */
[----:B------:R-:W-:Y:S01]  /*2f00*/  PRMT R81, RZ, 0x7610, R81 ;  /* 0x00007610ff517816 */ /* 0x000fe20000000051 */
[----:B------:R-:W5:Y:S01]  /*2f10*/  @!P1 LDG.E.U16 R53, desc[UR22][R8.64] ;  /* 0x0000001608359981 */ /* 0x000f62000c1e1500 */
[----:B------:R-:W-:Y:S02]  /*2f20*/  ISETP.GE.U32.AND P3, PT, R10, 0x7fffffd8, PT ;  /* 0x7fffffd80a00780c */ /* 0x000fe40003f66070 */
[----:B------:R-:W-:Y:S01]  /*2f30*/  PRMT R83, RZ, 0x7610, R83 ;  /* 0x00007610ff537816 */ /* 0x000fe20000000053 */
[----:B------:R1:W5:Y:S01]  /*2f40*/  @!P4 LDG.E.U16 R49, desc[UR22][R44.64] ;  /* 0x000000162c31c981 */ /* 0x000362000c1e1500 */
[-C--:B------:R-:W-:Y:S01]  /*2f50*/  IADD3 R56, P1, PT, R57, R6.reuse, RZ ;  /* 0x0000000639387210 */ /* 0x080fe20007f3e0ff */
[C---:B------:R-:W-:Y:S01]  /*2f60*/  IMAD R71, R84.reuse, 0x36, RZ ;  /* 0x0000003654477824 */ /* 0x040fe200078e02ff */
[C---:B------:R-:W-:Y:S01]  /*2f70*/  LEA R10, P4, R84.reuse, R6, 0x4 ;  /* 0x00000006540a7211 */ /* 0x040fe200078820ff */
[C---:B------:R-:W-:Y:S01]  /*2f80*/  IMAD R105, R84.reuse, 0x3a, RZ ;  /* 0x0000003a54697824 */ /* 0x040fe200078e02ff */
[----:B------:R-:W-:Y:S01]  /*2f90*/  SHF.R.U32.HI R54, RZ, 0xc, R74 ;  /* 0x0000000cff367819 */ /* 0x000fe2000001164a */
[C---:B------:R-:W-:Y:S01]  /*2fa0*/  IMAD R99, R84.reuse, 0x38, RZ ;  /* 0x0000003854637824 */ /* 0x040fe200078e02ff */
[-C--:B------:R-:W-:Y:S01]  /*2fb0*/  LEA.HI.X.SX32 R57, R11, R7.reuse, 0x1, P1 ;  /* 0x000000070b397211 */ /* 0x080fe200008f0eff */
[----:B------:R-:W-:Y:S01]  /*2fc0*/  IMAD R73, R84, 0x1d, RZ ;  /* 0x0000001d54497824 */ /* 0x000fe200078e02ff */
[----:B------:R-:W-:Y:S01]  /*2fd0*/  LEA.HI.X.SX32 R11, R86, R7, 0x1, P4 ;  /* 0x00000007560b7211 */ /* 0x000fe200020f0eff */
[----:B------:R-:W-:Y:S01]  /*2fe0*/  IMAD R77, R84, 0x1f, RZ ;  /* 0x0000001f544d7824 */ /* 0x000fe200078e02ff */
[----:B------:R-:W-:Y:S01]  /*2ff0*/  LOP3.LUT P4, RZ, R54, 0x1, RZ, 0xc0, !PT ;  /* 0x0000000136ff7812 */ /* 0x000fe2000788c0ff */
[----:B0-----:R-:W0:Y:S01]  /*3000*/  LDCU UR4, c[0x0][0x3b0] ;  /* 0x00007600ff0477ac */ /* 0x001e220008000800 */
[----:B------:R-:W-:-:S02]  /*3010*/  ISETP.GE.U32.AND P1, PT, R51, 0x7fffffdb, PT ;  /* 0x7fffffdb3300780c */ /* 0x000fc40003f26070 */
[----:B------:R-:W-:Y:S01]  /*3020*/  PRMT R54, RZ, 0x7610, R54 ;  /* 0x00007610ff367816 */ /* 0x000fe20000000036 */
[C---:B-1----:R-:W-:Y:S01]  /*3030*/  IMAD R45, R84.reuse, 0x26, RZ ;  /* 0x00000026542d7824 */ /* 0x042fe200078e02ff */
[----:B------:R-:W-:Y:S01]  /*3040*/  PRMT R51, RZ, 0x7610, R51 ;  /* 0x00007610ff337816 */ /* 0x000fe20000000033 */
[----:B------:R-:W-:-:S03]  /*3050*/  IMAD R9, R84, 0x13, RZ ;  /* 0x0000001354097824 */ /* 0x000fc600078e02ff */
[----:B------:R-:W5:Y:S01]  /*3060*/  @!P3 LDG.E.U16 R54, desc[UR22][R10.64] ;  /* 0x000000160a36b981 */ /* 0x000f62000c1e1500 */
[----:B------:R-:W-:-:S03]  /*3070*/  IADD3 R44, P3, PT, R45, R6, RZ ;  /* 0x000000062d2c7210 */ /* 0x000fc60007f7e0ff */
[----:B------:R1:W5:Y:S01]  /*3080*/  @P5 LDG.E.U16 R51, desc[UR22][R56.64] ;  /* 0x0000001638335981 */ /* 0x000362000c1e1500 */
[-C--:B------:R-:W-:Y:S01]  /*3090*/  IADD3 R8, P5, PT, R90, R6.reuse, RZ ;  /* 0x000000065a087210 */ /* 0x080fe20007fbe0ff */
[----:B------:R-:W-:Y:S01]  /*30a0*/  VIADD R55, R4, 0xfffffff5 ;  /* 0xfffffff504377836 */ /* 0x000fe20000000000 */
[-C--:B------:R-:W-:Y:S02]  /*30b0*/  LEA.HI.X.SX32 R45, R9, R7.reuse, 0x1, P3 ;  /* 0x00000007092d7211 */ /* 0x080fe400018f0eff */
[----:B------:R-:W-:Y:S02]  /*30c0*/  LEA.HI.X.SX32 R9, R91, R7, 0x1, P5 ;  /* 0x000000075b097211 */ /* 0x000fe400028f0eff */
[----:B------:R-:W-:Y:S02]  /*30d0*/  LOP3.LUT P5, RZ, R58, 0x1, RZ, 0xc0, !PT ;  /* 0x000000013aff7812 */ /* 0x000fe400078ac0ff */
[----:B------:R-:W-:Y:S02]  /*30e0*/  PRMT R58, RZ, 0x7610, R58 ;  /* 0x00007610ff3a7816 */ /* 0x000fe4000000003a */
[----:B------:R-:W-:Y:S01]  /*30f0*/  ISETP.GE.U32.AND P3, PT, R55, 0x7fffffd6, PT ;  /* 0x7fffffd63700780c */ /* 0x000fe20003f66070 */
[----:B------:R-:W-:Y:S01]  /*3100*/  IMAD R55, R84, 0x14, RZ ;  /* 0x0000001454377824 */ /* 0x000fe200078e02ff */
[----:B-1----:R-:W-:Y:S01]  /*3110*/  PRMT R56, RZ, 0x7610, R56 ;  /* 0x00007610ff387816 */ /* 0x002fe20000000038 */
[----:B------:R-:W-:Y:S01]  /*3120*/  VIADD R57, R4, 0xfffffff4 ;  /* 0xfffffff404397836 */ /* 0x000fe20000000000 */
[----:B------:R-:W5:Y:S02]  /*3130*/  @!P1 LDG.E.U16 R58, desc[UR22][R8.64] ;  /* 0x00000016083a9981 */ /* 0x000f64000c1e1500 */
[----:B------:R-:W-:-:S02]  /*3140*/  IADD3 R10, P1, PT, R55, R6, RZ ;  /* 0x00000006370a7210 */ /* 0x000fc40007f3e0ff */
[----:B------:R1:W5:Y:S01]  /*3150*/  @P4 LDG.E.U16 R56, desc[UR22][R44.64] ;  /* 0x000000162c384981 */ /* 0x000362000c1e1500 */
[----:B------:R-:W-:Y:S02]  /*3160*/  IADD3 R62, P4, PT, R63, R6, RZ ;  /* 0x000000063f3e7210 */ /* 0x000fe40007f9e0ff */
[-C--:B------:R-:W-:Y:S02]  /*3170*/  LEA.HI.X.SX32 R11, R90, R7.reuse, 0x1, P1 ;  /* 0x000000075a0b7211 */ /* 0x080fe400008f0eff */
[----:B------:R-:W-:Y:S02]  /*3180*/  ISETP.GE.U32.AND P1, PT, R57, 0x7fffffd5, PT ;  /* 0x7fffffd53900780c */ /* 0x000fe40003f26070 */
[----:B------:R-:W-:Y:S02]  /*3190*/  PRMT R57, RZ, 0x7610, R57 ;  /* 0x00007610ff397816 */ /* 0x000fe40000000039 */
[----:B------:R-:W-:Y:S01]  /*31a0*/  LEA.HI.X.SX32 R63, R55, R7, 0x1, P4 ;  /* 0x00000007373f7211 */ /* 0x000fe200020f0eff */
[----:B-1----:R-:W-:Y:S01]  /*31b0*/  IMAD R45, R84, 0x2a, RZ ;  /* 0x0000002a542d7824 */ /* 0x002fe200078e02ff */
[----:B------:R-:W-:-:S02]  /*31c0*/  PRMT R55, RZ, 0x7610, R55 ;  /* 0x00007610ff377816 */ /* 0x000fc40000000037 */
[----:B------:R-:W-:Y:S01]  /*31d0*/  LOP3.LUT P4, RZ, R59, 0x1, RZ, 0xc0, !PT ;  /* 0x000000013bff7812 */ /* 0x000fe2000788c0ff */
[C---:B------:R-:W-:Y:S01]  /*31e0*/  IMAD R59, R84.reuse, 0x16, RZ ;  /* 0x00000016543b7824 */ /* 0x040fe200078e02ff */
[----:B------:R-:W5:Y:S01]  /*31f0*/  @!P3 LDG.E.U16 R57, desc[UR22][R10.64] ;  /* 0x000000160a39b981 */ /* 0x000f62000c1e1500 */
[----:B------:R-:W-:Y:S01]  /*3200*/  IMAD R9, R84, 0x15, RZ ;  /* 0x0000001554097824 */ /* 0x000fe200078e02ff */
[-C--:B------:R-:W-:Y:S02]  /*3210*/  IADD3 R44, P3, PT, R45, R6.reuse, RZ ;  /* 0x000000062d2c7210 */ /* 0x080fe40007f7e0ff */
[----:B------:R1:W5:Y:S01]  /*3220*/  @P5 LDG.E.U16 R55, desc[UR22][R62.64] ;  /* 0x000000163e375981 */ /* 0x000362000c1e1500 */
[----:B------:R-:W-:Y:S02]  /*3230*/  IADD3 R8, P5, PT, R59, R6, RZ ;  /* 0x000000063b087210 */ /* 0x000fe40007fbe0ff */
[----:B------:R-:W-:Y:S02]  /*3240*/  SHF.R.U32.HI R60, RZ, 0x9, R74 ;  /* 0x00000009ff3c7819 */ /* 0x000fe4000001164a */
[----:B------:R-:W-:-:S02]  /*3250*/  LEA.HI.X.SX32 R45, R9, R7, 0x1, P3 ;  /* 0x00000007092d7211 */ /* 0x000fc400018f0eff */
[----:B------:R-:W-:Y:S02]  /*3260*/  LEA.HI.X.SX32 R9, R92, R7, 0x1, P5 ;  /* 0x000000075c097211 */ /* 0x000fe400028f0eff */
[----:B-1----:R-:W-:Y:S02]  /*3270*/  PRMT R62, RZ, 0x7610, R62 ;  /* 0x00007610ff3e7816 */ /* 0x002fe4000000003e */
[----:B------:R-:W-:Y:S02]  /*3280*/  SHF.R.U32.HI R61, RZ, 0x8, R74 ;  /* 0x00000008ff3d7819 */ /* 0x000fe4000001164a */
[----:B------:R-:W-:Y:S02]  /*3290*/  LOP3.LUT P3, RZ, R60, 0x1, RZ, 0xc0, !PT ;  /* 0x000000013cff7812 */ /* 0x000fe4000786c0ff */
[----:B------:R-:W-:Y:S01]  /*32a0*/  PRMT R60, RZ, 0x7610, R60 ;  /* 0x00007610ff3c7816 */ /* 0x000fe2000000003c */
[----:B------:R1:W5:Y:S01]  /*32b0*/  @!P1 LDG.E.U16 R62, desc[UR22][R8.64] ;  /* 0x00000016083e9981 */ /* 0x000362000c1e1500 */
[----:B------:R-:W-:-:S02]  /*32c0*/  LOP3.LUT P5, RZ, R61, 0x1, RZ, 0xc0, !PT ;  /* 0x000000013dff7812 */ /* 0x000fc400078ac0ff */
[-C--:B------:R-:W-:Y:S01]  /*32d0*/  IADD3 R66, P1, PT, R67, R6.reuse, RZ ;  /* 0x0000000643427210 */ /* 0x080fe20007f3e0ff */
[----:B------:R-:W-:Y:S01]  /*32e0*/  IMAD R11, R84, 0x17, RZ ;  /* 0x00000017540b7824 */ /* 0x000fe200078e02ff */
[----:B------:R-:W5:Y:S01]  /*32f0*/  @P4 LDG.E.U16 R60, desc[UR22][R44.64] ;  /* 0x000000162c3c4981 */ /* 0x000f62000c1e1500 */
[----:B------:R-:W-:Y:S01]  /*3300*/  IADD3 R68, P4, PT, R69, R6, RZ ;  /* 0x0000000645447210 */ /* 0x000fe20007f9e0ff */
[C---:B------:R-:W-:Y:S01]  /*3310*/  VIADD R10, R4.reuse, 0xfffffffc ;  /* 0xfffffffc040a7836 */ /* 0x040fe20000000000 */
[-C--:B------:R-:W-:Y:S01]  /*3320*/  LEA.HI.X.SX32 R67, R59, R7.reuse, 0x1, P1 ;  /* 0x000000073b437211 */ /* 0x080fe200008f0eff */
[----:B------:R-:W-:Y:S01]  /*3330*/  VIADD R61, R4, 0xfffffff9 ;  /* 0xfffffff9043d7836 */ /* 0x000fe20000000000 */
[----:B------:R-:W-:Y:S02]  /*3340*/  PRMT R59, RZ, 0x7610, R59 ;  /* 0x00007610ff3b7816 */ /* 0x000fe4000000003b */
[----:B------:R-:W-:Y:S02]  /*3350*/  LEA.HI.X.SX32 R69, R11, R7, 0x1, P4 ;  /* 0x000000070b457211 */ /* 0x000fe400020f0eff */
[----:B------:R-:W-:-:S02]  /*3360*/  ISETP.GE.U32.AND P1, PT, R10, 0x7fffffdd, PT ;  /* 0x7fffffdd0a00780c */ /* 0x000fc40003f26070 */
[----:B------:R-:W-:Y:S01]  /*3370*/  ISETP.GE.U32.AND P4, PT, R61, 0x7fffffda, PT ;  /* 0x7fffffda3d00780c */ /* 0x000fe20003f86070 */
[----:B------:R2:W5:Y:S01]  /*3380*/  @P3 LDG.E.U16 R59, desc[UR22][R66.64] ;  /* 0x00000016423b3981 */ /* 0x000562000c1e1500 */
[-C--:B-1----:R-:W-:Y:S01]  /*3390*/  IADD3 R8, P3, PT, R93, R6.reuse, RZ ;  /* 0x000000065d087210 */ /* 0x082fe20007f7e0ff */
[----:B------:R-:W-:Y:S02]  /*33a0*/  VIADD R11, R4, 0xfffffff3 ;  /* 0xfffffff3040b7836 */ /* 0x000fe40000000000 */
[----:B------:R-:W5:Y:S01]  /*33b0*/  @P5 LDG.E.U16 R64, desc[UR22][R68.64] ;  /* 0x0000001644405981 */ /* 0x000f62000c1e1500 */
[----:B------:R-:W-:Y:S02]  /*33c0*/  IADD3 R10, P5, PT, R94, R6, RZ ;  /* 0x000000065e0a7210 */ /* 0x000fe40007fbe0ff */
[-C--:B------:R-:W-:Y:S02]  /*33d0*/  LEA.HI.X.SX32 R9, R95, R7.reuse, 0x1, P3 ;  /* 0x000000075f097211 */ /* 0x080fe400018f0eff */
[----:B------:R-:W-:Y:S01]  /*33e0*/  ISETP.GE.U32.AND P3, PT, R11, 0x7fffffd4, PT ;  /* 0x7fffffd40b00780c */ /* 0x000fe20003f66070 */
[C---:B------:R-:W-:Y:S01]  /*33f0*/  IMAD R61, R84.reuse, 0x18, RZ ;  /* 0x00000018543d7824 */ /* 0x040fe200078e02ff */
[----:B------:R-:W-:Y:S01]  /*3400*/  LEA.HI.X.SX32 R11, R93, R7, 0x1, P5 ;  /* 0x000000075d0b7211 */ /* 0x000fe200028f0eff */
[----:B--2---:R-:W-:Y:S01]  /*3410*/  IMAD R67, R84, 0x30, RZ ;  /* 0x0000003054437824 */ /* 0x004fe200078e02ff */
[----:B------:R-:W-:Y:S01]  /*3420*/  SHF.R.U32.HI R44, RZ, 0x7, R74 ;  /* 0x00000007ff2c7819 */ /* 0x000fe2000001164a */
[----:B------:R-:W5:Y:S01]  /*3430*/  @!P1 LDG.E.U16 R79, desc[UR22][R8.64] ;  /* 0x00000016084f9981 */ /* 0x000f62000c1e1500 */
[----:B------:R-:W-:-:S02]  /*3440*/  VIADD R63, R4, 0xfffffff8 ;  /* 0xfffffff8043f7836 */ /* 0x000fc40000000000 */
[----:B------:R-:W-:Y:S01]  /*3450*/  LOP3.LUT P5, RZ, R44, 0x1, RZ, 0xc0, !PT ;  /* 0x000000012cff7812 */ /* 0x000fe200078ac0ff */
[----:B------:R1:W5:Y:S01]  /*3460*/  @!P4 LDG.E.U16 R76, desc[UR22][R10.64] ;  /* 0x000000160a4cc981 */ /* 0x000362000c1e1500 */
[-C--:B------:R-:W-:Y:S02]  /*3470*/  IADD3 R44, P1, PT, R61, R6.reuse, RZ ;  /* 0x000000063d2c7210 */ /* 0x080fe40007f3e0ff */
[-C--:B------:R-:W-:Y:S02]  /*3480*/  IADD3 R66, P4, PT, R67, R6.reuse, RZ ;  /* 0x0000000643427210 */ /* 0x080fe40007f9e0ff */
[-C--:B------:R-:W-:Y:S02]  /*3490*/  LEA.HI.X.SX32 R45, R94, R7.reuse, 0x1, P1 ;  /* 0x000000075e2d7211 */ /* 0x080fe400008f0eff */
[----:B------:R-:W-:Y:S01]  /*34a0*/  LEA.HI.X.SX32 R67, R61, R7, 0x1, P4 ;  /* 0x000000073d437211 */ /* 0x000fe200020f0eff */
[----:B------:R-:W-:Y:S01]  /*34b0*/  IMAD R61, R84, 0x1a, RZ ;  /* 0x0000001a543d7824 */ /* 0x000fe200078e02ff */
[----:B------:R-:W-:Y:S01]  /*34c0*/  ISETP.GE.U32.AND P1, PT, R63, 0x7fffffd9, PT ;  /* 0x7fffffd93f00780c */ /* 0x000fe20003f26070 */
[----:B-1----:R-:W-:Y:S01]  /*34d0*/  VIADD R11, R4, 0xfffffff1 ;  /* 0xfffffff1040b7836 */ /* 0x002fe20000000000 */
[----:B------:R-:W-:Y:S01]  /*34e0*/  ISETP.GE.U32.AND P4, PT, R65, 0x7fffffd3, PT ;  /* 0x7fffffd34100780c */ /* 0x000fe20003f86070 */
[----:B------:R-:W5:Y:S01]  /*34f0*/  @!P3 LDG.E.U16 R78, desc[UR22][R44.64] ;  /* 0x000000162c4eb981 */ /* 0x000f62000c1e1500 */
[----:B------:R-:W-:-:S02]  /*3500*/  IADD3 R8, P3, PT, R96, R6, RZ ;  /* 0x0000000660087210 */ /* 0x000fc40007f7e0ff */
[----:B------:R-:W-:Y:S01]  /*3510*/  IADD3 R10, P6, PT, R61, R6, RZ ;  /* 0x000000063d0a7210 */ /* 0x000fe20007fde0ff */
[----:B------:R1:W5:Y:S01]  /*3520*/  @P5 LDG.E.U16 R80, desc[UR22][R66.64] ;  /* 0x0000001642505981 */ /* 0x000362000c1e1500 */
[----:B------:R-:W-:Y:S02]  /*3530*/  ISETP.GE.U32.AND P5, PT, R11, 0x7fffffd2, PT ;  /* 0x7fffffd20b00780c */ /* 0x000fe40003fa6070 */
[-C--:B------:R-:W-:Y:S02]  /*3540*/  LEA.HI.X.SX32 R9, R97, R7.reuse, 0x1, P3 ;  /* 0x0000000761097211 */ /* 0x080fe400018f0eff */
[----:B------:R-:W-:Y:S01]  /*3550*/  LEA.HI.X.SX32 R11, R98, R7, 0x1, P6 ;  /* 0x00000007620b7211 */ /* 0x000fe200030f0eff */
[C---:B------:R-:W-:Y:S02]  /*3560*/  IMAD R69, R84.reuse, 0x34, RZ ;  /* 0x0000003454457824 */ /* 0x040fe400078e02ff */
[----:B------:R-:W5:Y:S01]  /*3570*/  @!P1 LDG.E.U16 R81, desc[UR22][R8.64] ;  /* 0x0000001608519981 */ /* 0x000f62000c1e1500 */
[----:B-1----:R-:W-:-:S03]  /*3580*/  IMAD R67, R84, 0x32, RZ ;  /* 0x0000003254437824 */ /* 0x002fc600078e02ff */
[----:B------:R1:W5:Y:S01]  /*3590*/  @!P4 LDG.E.U16 R83, desc[UR22][R10.64] ;  /* 0x000000160a53c981 */ /* 0x000362000c1e1500 */
[C---:B------:R-:W-:Y:S01]  /*35a0*/  IMAD R45, R84.reuse, 0x19, RZ ;  /* 0x00000019542d7824 */ /* 0x040fe200078e02ff */
[-C--:B------:R-:W-:Y:S02]  /*35b0*/  IADD3 R68, P4, PT, R69, R6.reuse, RZ ;  /* 0x0000000645447210 */ /* 0x080fe40007f9e0ff */
[-C--:B------:R-:W-:Y:S01]  /*35c0*/  IADD3 R66, P1, PT, R67, R6.reuse, RZ ;  /* 0x0000000643427210 */ /* 0x080fe20007f3e0ff */
[C---:B------:R-:W-:Y:S02]  /*35d0*/  IMAD R63, R84.reuse, 0x1b, RZ ;  /* 0x0000001b543f7824 */ /* 0x040fe400078e02ff */
[C---:B-1----:R-:W-:Y:S01]  /*35e0*/  IMAD R11, R84.reuse, 0x3c, RZ ;  /* 0x0000003c540b7824 */ /* 0x042fe200078e02ff */
[----:B------:R-:W-:Y:S01]  /*35f0*/  LEA.HI.X.SX32 R67, R45, R7, 0x1, P1 ;  /* 0x000000072d437211 */ /* 0x000fe200008f0eff */
[C---:B------:R-:W-:Y:S01]  /*3600*/  IMAD R45, R84.reuse, 0x3e, RZ ;  /* 0x0000003e542d7824 */ /* 0x040fe200078e02ff */
[----:B------:R-:W-:Y:S01]  /*3610*/  SHF.R.U32.HI R44, RZ, 0x6, R74 ;  /* 0x00000006ff2c7819 */ /* 0x000fe2000001164a */
[----:B------:R-:W-:Y:S01]  /*3620*/  IMAD R65, R84, 0x1c, RZ ;  /* 0x0000001c54417824 */ /* 0x000fe200078e02ff */
[----:B------:R-:W-:-:S02]  /*3630*/  IADD3 R70, P1, PT, R71, R6, RZ ;  /* 0x0000000647467210 */ /* 0x000fc40007f3e0ff */
[-C--:B------:R-:W-:Y:S02]  /*3640*/  LEA.HI.X.SX32 R69, R61, R7.reuse, 0x1, P4 ;  /* 0x000000073d457211 */ /* 0x080fe400020f0eff */
[-C--:B------:R-:W-:Y:S02]  /*3650*/  IADD3 R10, P6, PT, R11, R6.reuse, RZ ;  /* 0x000000060b0a7210 */ /* 0x080fe40007fde0ff */
[----:B------:R-:W-:Y:S02]  /*3660*/  IADD3 R8, P4, PT, R105, R6, RZ ;  /* 0x0000000669087210 */ /* 0x000fe40007f9e0ff */
[----:B------:R-:W-:Y:S02]  /*3670*/  LOP3.LUT P3, RZ, R44, 0x1, RZ, 0xc0, !PT ;  /* 0x000000012cff7812 */ /* 0x000fe4000786c0ff */
[-C--:B------:R-:W-:Y:S02]  /*3680*/  LEA.HI.X.SX32 R71, R63, R7.reuse, 0x1, P1 ;  /* 0x000000073f477211 */ /* 0x080fe400008f0eff */
[----:B------:R-:W-:-:S02]  /*3690*/  LEA.HI.X.SX32 R11, R75, R7, 0x1, P6 ;  /* 0x000000074b0b7211 */ /* 0x000fc400030f0eff */
[-C--:B------:R-:W-:Y:S02]  /*36a0*/  LEA.HI.X.SX32 R9, R73, R7.reuse, 0x1, P4 ;  /* 0x0000000749097211 */ /* 0x080fe400020f0eff */
[-C--:B------:R-:W-:Y:S02]  /*36b0*/  IADD3 R72, P1, PT, R99, R6.reuse, RZ ;  /* 0x0000000663487210 */ /* 0x080fe40007f3e0ff */
[-C--:B------:R-:W-:Y:S02]  /*36c0*/  IADD3 R44, P6, PT, R45, R6.reuse, RZ ;  /* 0x000000062d2c7210 */ /* 0x080fe40007fde0ff */
[C---:B------:R-:W-:Y:S02]  /*36d0*/  IADD3 R6, P4, PT, R65.reuse, R6, RZ ;  /* 0x0000000641067210 */ /* 0x040fe40007f9e0ff */
[----:B------:R-:W-:Y:S02]  /*36e0*/  SHF.R.U32.HI R63, RZ, 0x4, R74 ;  /* 0x00000004ff3f7819 */ /* 0x000fe4000001164a */
[----:B------:R-:W-:-:S02]  /*36f0*/  LEA.HI.X.SX32 R73, R65, R7, 0x1, P1 ;  /* 0x0000000741497211 */ /* 0x000fc400008f0eff */
[-C--:B------:R-:W-:Y:S02]  /*3700*/  LEA.HI.X.SX32 R45, R77, R7.reuse, 0x1, P6 ;  /* 0x000000074d2d7211 */ /* 0x080fe400030f0eff */
[----:B------:R-:W-:Y:S02]  /*3710*/  LEA.HI.X.SX32 R7, R96, R7, 0x1, P4 ;  /* 0x0000000760077211 */ /* 0x000fe400020f0eff */
[----:B------:R-:W-:Y:S02]  /*3720*/  SHF.R.U32.HI R61, RZ, 0x5, R74 ;  /* 0x00000005ff3d7819 */ /* 0x000fe4000001164a */
[----:B------:R-:W-:Y:S02]  /*3730*/  LOP3.LUT P4, RZ, R63, 0x1, RZ, 0xc0, !PT ;  /* 0x000000013fff7812 */ /* 0x000fe4000788c0ff */
[----:B------:R-:W-:Y:S02]  /*3740*/  PRMT R63, RZ, 0x7610, R63 ;  /* 0x00007610ff3f7816 */ /* 0x000fe4000000003f */
[----:B------:R-:W-:-:S02]  /*3750*/  LOP3.LUT P1, RZ, R61, 0x1, RZ, 0xc0, !PT ;  /* 0x000000013dff7812 */ /* 0x000fc4000782c0ff */
[--C-:B------:R-:W-:Y:S02]  /*3760*/  SHF.R.U32.HI R75, RZ, 0x2, R74.reuse ;  /* 0x00000002ff4b7819 */ /* 0x100fe4000001164a */
[----:B------:R-:W-:Y:S01]  /*3770*/  PRMT R61, RZ, 0x7610, R61 ;  /* 0x00007610ff3d7816 */ /* 0x000fe2000000003d */
[----:B------:R-:W5:Y:S01]  /*3780*/  @P3 LDG.E.U16 R63, desc[UR22][R66.64] ;  /* 0x00000016423f3981 */ /* 0x000f62000c1e1500 */
[----:B------:R-:W-:Y:S02]  /*3790*/  LOP3.LUT R100, R101, 0x1f, RZ, 0xc0, !PT ;  /* 0x0000001f65647812 */ /* 0x000fe400078ec0ff */
[----:B------:R-:W-:Y:S02]  /*37a0*/  LOP3.LUT P3, RZ, R75, 0x1, RZ, 0xc0, !PT ;  /* 0x000000014bff7812 */ /* 0x000fe4000786c0ff */
[--C-:B------:R-:W-:Y:S01]  /*37b0*/  SHF.R.U32.HI R65, RZ, 0x3, R74.reuse ;  /* 0x00000003ff417819 */ /* 0x100fe2000001164a */
[----:B------:R1:W5:Y:S01]  /*37c0*/  @!P5 LDG.E.U16 R61, desc[UR22][R6.64] ;  /* 0x00000016063dd981 */ /* 0x000362000c1e1500 */
[----:B------:R-:W-:-:S02]  /*37d0*/  SHF.R.U32.HI R75, RZ, 0x1, R74 ;  /* 0x00000001ff4b7819 */ /* 0x000fc4000001164a */
[----:B------:R-:W-:Y:S02]  /*37e0*/  PRMT R74, RZ, 0x7610, R74 ;  /* 0x00007610ff4a7816 */ /* 0x000fe4000000004a */
[----:B------:R-:W-:Y:S01]  /*37f0*/  LOP3.LUT P5, RZ, R65, 0x1, RZ, 0xc0, !PT ;  /* 0x0000000141ff7812 */ /* 0x000fe200078ac0ff */
[----:B-1----:R-:W-:Y:S01]  /*3800*/  IMAD R6, R100, R85, RZ ;  /* 0x0000005564067224 */ /* 0x002fe200078e02ff */
[----:B------:R-:W-:Y:S02]  /*3810*/  PRMT R65, RZ, 0x7610, R65 ;  /* 0x00007610ff417816 */ /* 0x000fe40000000041 */
[----:B------:R1:W5:Y:S01]  /*3820*/  @P4 LDG.E.U16 R74, desc[UR22][R70.64] ;  /* 0x00000016464a4981 */ /* 0x000362000c1e1500 */
[----:B0-----:R-:W-:Y:S01]  /*3830*/  IMAD R25, R25, UR4, RZ ;  /* 0x0000000419197c24 */ /* 0x001fe2000f8e02ff */
[----:B------:R-:W-:Y:S01]  /*3840*/  LEA R105, P4, R6, UR18, 0x1 ;  /* 0x0000001206697c11 */ /* 0x000fe2000f8808ff */
[----:B------:R-:W-:Y:S01]  /*3850*/  IMAD R30, R30, UR4, RZ ;  /* 0x000000041e1e7c24 */ /* 0x000fe2000f8e02ff */
[----:B------:R0:W5:Y:S01]  /*3860*/  @P1 LDG.E.U16 R65, desc[UR22][R68.64] ;  /* 0x0000001644411981 */ /* 0x000162000c1e1500 */
[----:B------:R-:W-:Y:S01]  /*3870*/  IMAD R32, R32, UR4, RZ ;  /* 0x0000000420207c24 */ /* 0x000fe2000f8e02ff */
[----:B------:R-:W-:-:S02]  /*3880*/  LEA.HI.X.SX32 R6, R6, UR19, 0x1, P4 ;  /* 0x0000001306067c11 */ /* 0x000fc4000a0f0eff */
[-C--:B------:R-:W-:Y:S02]  /*3890*/  LEA R150, P4, R25, R105.reuse, 0x1 ;  /* 0x0000006919967211 */ /* 0x080fe400078808ff */
[----:B------:R-:W-:Y:S02]  /*38a0*/  LOP3.LUT P1, RZ, R75, 0x1, RZ, 0xc0, !PT ;  /* 0x000000014bff7812 */ /* 0x000fe4000782c0ff */
[----:B------:R-:W-:Y:S01]  /*38b0*/  PRMT R75, RZ, 0x7610, R75 ;  /* 0x00007610ff4b7816 */ /* 0x000fe2000000004b */
[----:B------:R-:W-:Y:S01]  /*38c0*/  IMAD R26, R26, UR4, RZ ;  /* 0x000000041a1a7c24 */ /* 0x000fe2000f8e02ff */
[-C--:B------:R-:W-:Y:S01]  /*38d0*/  LEA.HI.X.SX32 R155, R25, R6.reuse, 0x1, P4 ;  /* 0x00000006199b7211 */ /* 0x080fe200020f0eff */
[----:B------:R-:W-:Y:S01]  /*38e0*/  IMAD R36, R36, UR4, RZ ;  /* 0x0000000424247c24 */ /* 0x000fe2000f8e02ff */
[-C--:B------:R-:W-:Y:S01]  /*38f0*/  LEA R146, P6, R30, R105.reuse, 0x1 ;  /* 0x000000691e927211 */ /* 0x080fe200078c08ff */
[----:B------:R-:W-:Y:S01]  /*3900*/  IMAD R37, R37, UR4, RZ ;  /* 0x0000000425257c24 */ /* 0x000fe2000f8e02ff */
[-C--:B------:R-:W-:Y:S01]  /*3910*/  LEA R144, P4, R32, R105.reuse, 0x1 ;  /* 0x0000006920907211 */ /* 0x080fe200078808ff */
[----:B------:R2:W5:Y:S01]  /*3920*/  @P5 LDG.E.U16 R75, desc[UR22][R72.64] ;  /* 0x00000016484b5981 */ /* 0x000562000c1e1500 */
[----:B------:R-:W-:Y:S01]  /*3930*/  IMAD R28, R28, UR4, RZ ;  /* 0x000000041c1c7c24 */ /* 0x000fe2000f8e02ff */
[----:B------:R-:W-:Y:S01]  /*3940*/  LEA R82, P5, R26, R105, 0x1 ;  /* 0x000000691a527211 */ /* 0x000fe200078a08ff */
[----:B------:R-:W-:Y:S01]  /*3950*/  IMAD R41, R41, UR4, RZ ;  /* 0x0000000429297c24 */ /* 0x000fe2000f8e02ff */
[-C--:B------:R-:W-:Y:S01]  /*3960*/  LEA.HI.X.SX32 R77, R30, R6.reuse, 0x1, P6 ;  /* 0x000000061e4d7211 */ /* 0x080fe200030f0eff */
[----:B------:R-:W-:Y:S01]  /*3970*/  IMAD R42, R42, UR4, RZ ;  /* 0x000000042a2a7c24 */ /* 0x000fe2000f8e02ff */
[----:B------:R-:W-:-:S02]  /*3980*/  LEA.HI.X.SX32 R151, R32, R6, 0x1, P4 ;  /* 0x0000000620977211 */ /* 0x000fc400020f0eff */
[-C--:B-1----:R-:W-:Y:S02]  /*3990*/  LEA R70, P6, R36, R105.reuse, 0x1 ;  /* 0x0000006924467211 */ /* 0x082fe400078c08ff */
[-C--:B0-----:R-:W-:Y:S01]  /*39a0*/  LEA R68, P4, R37, R105.reuse, 0x1 ;  /* 0x0000006925447211 */ /* 0x081fe200078808ff */
[----:B------:R-:W-:Y:S01]  /*39b0*/  IMAD R34, R34, UR4, RZ ;  /* 0x0000000422227c24 */ /* 0x000fe2000f8e02ff */
[-C--:B------:R-:W-:Y:S01]  /*39c0*/  LEA.HI.X.SX32 R157, R26, R6.reuse, 0x1, P5 ;  /* 0x000000061a9d7211 */ /* 0x080fe200028f0eff */
[----:B------:R-:W-:Y:S01]  /*39d0*/  IMAD R21, R21, UR4, RZ ;  /* 0x0000000415157c24 */ /* 0x000fe2000f8e02ff */
[----:B------:R-:W-:Y:S01]  /*39e0*/  LEA R148, P5, R28, R105, 0x1 ;  /* 0x000000691c947211 */ /* 0x000fe200078a08ff */
[----:B------:R-:W-:Y:S01]  /*39f0*/  IMAD R16, R16, UR4, RZ ;  /* 0x0000000410107c24 */ /* 0x000fe2000f8e02ff */
[-C--:B------:R-:W-:Y:S02]  /*3a00*/  LEA.HI.X.SX32 R71, R36, R6.reuse, 0x1, P6 ;  /* 0x0000000624477211 */ /* 0x080fe400030f0eff */
[----:B------:R-:W-:-:S02]  /*3a10*/  LEA.HI.X.SX32 R69, R37, R6, 0x1, P4 ;  /* 0x0000000625457211 */ /* 0x000fc400020f0eff */
[CC--:B------:R-:W-:Y:S02]  /*3a20*/  LEA R140, P6, R41.reuse, R105.reuse, 0x1 ;  /* 0x00000069298c7211 */ /* 0x0c0fe400078c08ff */
[-C--:B------:R-:W-:Y:S01]  /*3a30*/  LEA R138, P4, R42, R105.reuse, 0x1 ;  /* 0x000000692a8a7211 */ /* 0x080fe200078808ff */
[----:B------:R-:W-:Y:S01]  /*3a40*/  IMAD R38, R38, UR4, RZ ;  /* 0x0000000426267c24 */ /* 0x000fe2000f8e02ff */
[-C--:B------:R-:W-:Y:S01]  /*3a50*/  LEA.HI.X.SX32 R153, R28, R6.reuse, 0x1, P5 ;  /* 0x000000061c997211 */ /* 0x080fe200028f0eff */
[----:B------:R-:W-:Y:S01]  /*3a60*/  IMAD R18, R18, UR4, RZ ;  /* 0x0000000412127c24 */ /* 0x000fe2000f8e02ff */
[----:B--2---:R-:W-:Y:S01]  /*3a70*/  LEA R72, P5, R34, R105, 0x1 ;  /* 0x0000006922487211 */ /* 0x004fe200078a08ff */
[----:B------:R-:W-:Y:S01]  /*3a80*/  IMAD R40, R40, UR4, RZ ;  /* 0x0000000428287c24 */ /* 0x000fe2000f8e02ff */
[-C--:B------:R-:W-:Y:S02]  /*3a90*/  LEA.HI.X.SX32 R149, R41, R6.reuse, 0x1, P6 ;  /* 0x0000000629957211 */ /* 0x080fe400030f0eff */
[----:B------:R-:W-:-:S02]  /*3aa0*/  LEA.HI.X.SX32 R147, R42, R6, 0x1, P4 ;  /* 0x000000062a937211 */ /* 0x000fc400020f0eff */
[-C--:B------:R-:W-:Y:S02]  /*3ab0*/  LEA R134, P6, R21, R105.reuse, 0x1 ;  /* 0x0000006915867211 */ /* 0x080fe400078c08ff */
[-C--:B------:R-:W-:Y:S01]  /*3ac0*/  LEA R132, P4, R16, R105.reuse, 0x1 ;  /* 0x0000006910847211 */ /* 0x080fe200078808ff */
[----:B------:R-:W-:Y:S01]  /*3ad0*/  IMAD R12, R12, UR4, RZ ;  /* 0x000000040c0c7c24 */ /* 0x000fe2000f8e02ff */
[-C--:B------:R-:W-:Y:S01]  /*3ae0*/  LEA.HI.X.SX32 R73, R34, R6.reuse, 0x1, P5 ;  /* 0x0000000622497211 */ /* 0x080fe200028f0eff */
[----:B------:R-:W-:Y:S01]  /*3af0*/  IMAD R22, R22, UR4, RZ ;  /* 0x0000000416167c24 */ /* 0x000fe2000f8e02ff */
[----:B------:R-:W-:Y:S01]  /*3b00*/  LEA R142, P5, R38, R105, 0x1 ;  /* 0x00000069268e7211 */ /* 0x000fe200078a08ff */
        /* <DEDUP_REMOVED lines=31> */
[-C--:B------:R-:W-:Y:S02]  /*3d00*/  LEA R32, P4, R13, R105.reuse, 0x1 ;  /* 0x000000690d207211 */ /* 0x080fe400078808ff */
[-C--:B------:R-:W-:Y:S02]  /*3d10*/  LEA.HI.X.SX32 R133, R23, R6.reuse, 0x1, P5 ;  /* 0x0000000617857211 */ /* 0x080fe400028f0eff */
[----:B------:R-:W-:Y:S02]  /*3d20*/  LEA R42, P5, R27, R105, 0x1 ;  /* 0x000000691b2a7211 */ /* 0x000fe400078a08ff */
[-C--:B------:R-:W-:Y:S02]  /*3d30*/  LEA.HI.X.SX32 R35, R39, R6.reuse, 0x1, P6 ;  /* 0x0000000627237211 */ /* 0x080fe400030f0eff */
[----:B------:R-:W-:-:S02]  /*3d40*/  LEA.HI.X.SX32 R33, R13, R6, 0x1, P4 ;  /* 0x000000060d217211 */ /* 0x000fc400020f0eff */
[-C--:B------:R-:W-:Y:S02]  /*3d50*/  LEA R28, P6, R19, R105.reuse, 0x1 ;  /* 0x00000069131c7211 */ /* 0x080fe400078c08ff */
[C---:B------:R-:W-:Y:S02]  /*3d60*/  LEA R26, P4, R20.reuse, R105, 0x1 ;  /* 0x00000069141a7211 */ /* 0x040fe400078808ff */
[-C--:B------:R-:W-:Y:S02]  /*3d70*/  LEA.HI.X.SX32 R121, R27, R6.reuse, 0x1, P5 ;  /* 0x000000061b797211 */ /* 0x080fe400028f0eff */
[-C--:B------:R-:W-:Y:S02]  /*3d80*/  LEA.HI.X.SX32 R117, R19, R6.reuse, 0x1, P6 ;  /* 0x0000000613757211 */ /* 0x080fe400030f0eff */
[----:B------:R-:W-:Y:S02]  /*3d90*/  LEA.HI.X.SX32 R27, R20, R6, 0x1, P4 ;  /* 0x00000006141b7211 */ /* 0x000fe400020f0eff */
[----:B------:R-:W-:-:S02]  /*3da0*/  PRMT R66, RZ, 0x7610, R66 ;  /* 0x00007610ff427816 */ /* 0x000fc40000000042 */
[----:B------:R-:W-:Y:S02]  /*3db0*/  PRMT R19, RZ, 0x7610, R19 ;  /* 0x00007610ff137816 */ /* 0x000fe40000000013 */
[----:B------:R-:W-:Y:S02]  /*3dc0*/  PRMT R20, RZ, 0x7610, R20 ;  /* 0x00007610ff147816 */ /* 0x000fe40000000014 */
[----:B------:R0:W5:Y:S04]  /*3dd0*/  @P3 LDG.E.U16 R66, desc[UR22][R8.64] ;  /* 0x0000001608423981 */ /* 0x000168000c1e1500 */
[----:B------:R0:W5:Y:S04]  /*3de0*/  @P1 LDG.E.U16 R19, desc[UR22][R10.64] ;  /* 0x000000160a131981 */ /* 0x000168000c1e1500 */
[----:B------:R0:W5:Y:S01]  /*3df0*/  @!P0 LDG.E.U16 R20, desc[UR22][R44.64] ;  /* 0x000000162c148981 */ /* 0x000162000c1e1500 */
[----:B------:R-:W-:-:S02]  /*3e00*/  IMAD R24, R24, UR4, RZ ;  /* 0x0000000418187c24 */ /* 0x000fc4000f8e02ff */
[----:B------:R-:W-:Y:S02]  /*3e10*/  VIADD R99, R4, 0x1f ;  /* 0x0000001f04637836 */ /* 0x000fe40000000000 */
[----:B------:R-:W-:Y:S01]  /*3e20*/  IMAD R17, R17, UR4, RZ ;  /* 0x0000000411117c24 */ /* 0x000fe2000f8e02ff */
[----:B------:R-:W-:Y:S01]  /*3e30*/  LEA R36, P5, R24, R105, 0x1 ;  /* 0x0000006918247211 */ /* 0x000fe200078a08ff */
[----:B------:R-:W-:Y:S01]  /*3e40*/  IMAD R14, R14, UR4, RZ ;  /* 0x000000040e0e7c24 */ /* 0x000fe2000f8e02ff */
[----:B------:R-:W-:Y:S01]  /*3e50*/  ISETP.GT.AND P6, PT, R99, 0x1f, PT ;  /* 0x0000001f6300780c */ /* 0x000fe20003fc4270 */
[----:B------:R-:W-:Y:S01]  /*3e60*/  IMAD R29, R29, UR4, RZ ;  /* 0x000000041d1d7c24 */ /* 0x000fe2000f8e02ff */
[----:B------:R-:W-:Y:S01]  /*3e70*/  LEA.HI.X.SX32 R37, R24, R6, 0x1, P5 ;  /* 0x0000000618257211 */ /* 0x000fe200028f0eff */
[----:B------:R-:W-:Y:S01]  /*3e80*/  IMAD R43, R43, UR4, RZ ;  /* 0x000000042b2b7c24 */ /* 0x000fe2000f8e02ff */
[----:B------:R-:W-:-:S04]  /*3e90*/  @!UP1 UIADD3 UR4, UPT, UPT, -UR7, 0x100000, URZ ;  /* 0x0010000007049890 */ /* 0x000fc8000fffe1ff */
[----:B------:R-:W-:Y:S02]  /*3ea0*/  @!UP1 USHF.L.U32 UR5, UR4, 0xb, URZ ;  /* 0x0000000b04059899 */ /* 0x000fe400080006ff */
[----:B------:R-:W-:Y:S01]  /*3eb0*/  @!UP1 USHF.L.U32 UR4, UR4, 0x1, URZ ;  /* 0x0000000104049899 */ /* 0x000fe200080006ff */
[----:B------:R-:W-:Y:S01]  /*3ec0*/  LEA R30, P5, R17, R105, 0x1 ;  /* 0x00000069111e7211 */ /* 0x000fe200078a08ff */
[----:B------:R-:W-:-:S03]  /*3ed0*/  VOTEU.ALL UP1, P2 ;  /* 0x0000000000ff7886 */ /* 0x000fc60001020000 */
[-C--:B------:R-:W-:Y:S02]  /*3ee0*/  LEA.HI.X.SX32 R31, R17, R6.reuse, 0x1, P5 ;  /* 0x00000006111f7211 */ /* 0x080fe400028f0eff */
[CC--:B------:R-:W-:Y:S02]  /*3ef0*/  LEA R24, P5, R14.reuse, R105.reuse, 0x1 ;  /* 0x000000690e187211 */ /* 0x0c0fe400078a08ff */
[-C--:B------:R-:W-:Y:S02]  /*3f00*/  LEA R22, P4, R29, R105.reuse, 0x1 ;  /* 0x000000691d167211 */ /* 0x080fe400078808ff */
[-C--:B------:R-:W-:Y:S01]  /*3f10*/  LEA.HI.X.SX32 R25, R14, R6.reuse, 0x1, P5 ;  /* 0x000000060e197211 */ /* 0x080fe200028f0eff */
[----:B------:R0:W1:Y:S01]  /*3f20*/  @!UP1 SYNCS.EXCH.64 URZ, [UR11+0x4008], UR4 ;  /* 0x004008040bff95b2 */ /* 0x0000620008000100 */
[----:B------:R-:W-:Y:S02]  /*3f30*/  LEA R105, P5, R43, R105, 0x1 ;  /* 0x000000692b697211 */ /* 0x000fe400078a08ff */
[----:B------:R-:W-:-:S02]  /*3f40*/  LEA.HI.X.SX32 R23, R29, R6, 0x1, P4 ;  /* 0x000000061d177211 */ /* 0x000fc400020f0eff */
[----:B------:R-:W-:Y:S02]  /*3f50*/  ISETP.LT.AND P4, PT, R100, R4, P6 ;  /* 0x000000046400720c */ /* 0x000fe40003781270 */
[----:B------:R-:W-:Y:S01]  /*3f60*/  LEA.HI.X.SX32 R21, R43, R6, 0x1, P5 ;  /* 0x000000062b157211 */ /* 0x000fe200028f0eff */
[----:B0-----:R-:W-:Y:S10]  /*3f70*/  @!P6 BRA `(.L_x_6) ;  /* 0x000000000044e947 */ /* 0x001ff40003800000 */
[----:B-----5:R-:W-:Y:S02]  /*3f80*/  PRMT R4, R5, 0x5410, R52 ;  /* 0x0000541005047816 */ /* 0x020fe40000000034 */
[----:B------:R-:W-:Y:S02]  /*3f90*/  PRMT R5, R48, 0x5410, R79 ;  /* 0x0000541030057816 */ /* 0x000fe4000000004f */
[----:B------:R-:W-:Y:S02]  /*3fa0*/  PRMT R6, R53, 0x5410, R58 ;  /* 0x0000541035067816 */ /* 0x000fe4000000003a */
[----:B------:R-:W-:Y:S02]  /*3fb0*/  PRMT R7, R76, 0x5410, R81 ;  /* 0x000054104c077816 */ /* 0x000fe40000000051 */
[----:B------:R-:W-:Y:S02]  /*3fc0*/  PRMT R8, R54, 0x5410, R49 ;  /* 0x0000541036087816 */ /* 0x000fe40000000031 */
[----:B------:R-:W-:-:S02]  /*3fd0*/  PRMT R9, R57, 0x5410, R62 ;  /* 0x0000541039097816 */ /* 0x000fc4000000003e */
[----:B------:R-:W-:Y:S02]  /*3fe0*/  PRMT R10, R78, 0x5410, R83 ;  /* 0x000054104e0a7816 */ /* 0x000fe40000000053 */
        /* <DEDUP_REMOVED lines=8> */
[----:B------:R-:W-:-:S04]  /*4070*/  PRMT R19, R19, 0x5410, R20 ;  /* 0x0000541013137816 */ /* 0x000fc80000000014 */
[----:B------:R0:W-:Y:S03]  /*4080*/  STTM.x16 tmem[UR12+0x80], R4 ;  /* 0x00008004000079ed */ /* 0x0001e6000824000c */
.L_x_6:
[----:B------:R-:W2:Y:S01]  /*4090*/  FENCE.VIEW.ASYNC.T ;  /* 0x00000000000073c6 */ /* 0x000ea20000000200 */
[----:B0-----:R-:W-:Y:S01]  /*40a0*/  PRMT R4, RZ, 0x7610, R4 ;  /* 0x00007610ff047816 */ /* 0x001fe20000000004 */
[----:B-----5:R-:W-:Y:S01]  /*40b0*/  IMAD.MOV.U32 R83, RZ, RZ, R157 ;  /* 0x000000ffff537224 */ /* 0x020fe200078e009d */
[----:B-12---:R-:W-:Y:S01]  /*40c0*/  BAR.SYNC.DEFER_BLOCKING 0x0 ;  /* 0x0000000000007b1d */ /* 0x006fe20000010000 */
[----:B------:R-:W-:Y:S01]  /*40d0*/  PRMT R6, RZ, 0x7610, R6 ;  /* 0x00007610ff067816 */ /* 0x000fe20000000006 */
[----:B------:R-:W-:Y:S01]  /*40e0*/  IMAD.MOV.U32 R78, RZ, RZ, R148 ;  /* 0x000000ffff4e7224 */ /* 0x000fe200078e0094 */
        /* <DEDUP_REMOVED lines=60> */
[----:B------:R-:W2:Y:S01]  /*44b0*/  @P4 LDG.E.U16 R4, desc[UR22][R82.64] ;  /* 0x0000001652044981 */ /* 0x000ea2000c1e1500 */
[----:B------:R-:W-:Y:S01]  /*44c0*/  IMAD.MOV.U32 R45, RZ, RZ, R129 ;  /* 0x000000ffff2d7224 */ /* 0x000fe200078e0081 */
[----:B------:R-:W0:Y:S01]  /*44d0*/  LDCU UR4, c[0x0][0x3a0] ;  /* 0x00007400ff0477ac */ /* 0x000e220008000800 */
[----:B------:R-:W-:Y:S01]  /*44e0*/  IMAD.MOV.U32 R29, RZ, RZ, R117 ;  /* 0x000000ffff1d7224 */ /* 0x000fe200078e0075 */
[----:B------:R-:W3:Y:S01]  /*44f0*/  @P4 LDG.E.U16 R6, desc[UR22][R78.64] ;  /* 0x000000164e064981 */ /* 0x000ee2000c1e1500 */
[----:B------:R-:W-:-:S03]  /*4500*/  IMAD.MOV.U32 R20, RZ, RZ, R105 ;  /* 0x000000ffff147224 */ /* 0x000fc600078e0069 */
[----:B------:R-:W4:Y:S04]  /*4510*/  @P4 LDG.E.U16 R8, desc[UR22][R74.64] ;  /* 0x000000164a084981 */ /* 0x000f28000c1e1500 */
        /* <DEDUP_REMOVED lines=28> */
[----:B------:R-:W4:Y:S01]  /*46e0*/  @P4 LDG.E.U16 R127, desc[UR22][R20.64] ;  /* 0x00000016147f4981 */ /* 0x000f22000c1e1500 */
[----:B------:R-:W-:-:S02]  /*46f0*/  SHF.R.S32.HI R117, RZ, 0x6, R101 ;  /* 0x00000006ff757819 */ /* 0x000fc40000011465 */
[----:B------:R-:W-:Y:S02]  /*4700*/  SHF.R.S32.HI R120, RZ, 0x1f, R103 ;  /* 0x0000001fff787819 */ /* 0x000fe40000011467 */
[----:B------:R-:W-:Y:S01]  /*4710*/  SGXT R117, R117, 0x1 ;  /* 0x000000017575781a */ /* 0x000fe20000000200 */
[----:B------:R-:W-:Y:S01]  /*4720*/  IMAD.SHL.U32 R105, R84, 0x20, RZ ;  /* 0x0000002054697824 */ /* 0x000fe200078e00ff */
[----:B------:R-:W-:Y:S01]  /*4730*/  SHF.L.U64.HI R103, R103, 0x1, R120 ;  /* 0x0000000167677819 */ /* 0x000fe20000010278 */
[----:B------:R-:W-:Y:S01]  /*4740*/  IMAD.SHL.U32 R101, R101, 0x2, RZ ;  /* 0x0000000265657824 */ /* 0x000fe200078e00ff */
[----:B------:R-:W-:Y:S01]  /*4750*/  LOP3.LUT R120, R117, 0x90, RZ, 0xc0, !PT ;  /* 0x0000009075787812 */ /* 0x000fe200078ec0ff */
[----:B------:R-:W-:-:S03]  /*4760*/  IMAD.WIDE R102, R105, 0x2, R102 ;  /* 0x0000000269667825 */ /* 0x000fc600078e0266 */
[----:B------:R-:W-:Y:S01]  /*4770*/  LOP3.LUT R101, R120, 0x7e, R101, 0x78, !PT ;  /* 0x0000007e78657812 */ /* 0x000fe200078e7865 */
[----:B0-----:R-:W-:Y:S01]  /*4780*/  UIADD3 UR5, UPT, UPT, UR4, 0x1f, URZ ;  /* 0x0000001f04057890 */ /* 0x001fe2000fffe0ff */
[----:B------:R-:W-:Y:S02]  /*4790*/  IADD3 R152, P0, PT, R102, UR16, RZ ;  /* 0x0000001066987c10 */ /* 0x000fe4000ff1e0ff */
[----:B------:R-:W-:Y:S01]  /*47a0*/  LOP3.LUT R102, R101, 0x20, RZ, 0x3c, !PT ;  /* 0x0000002065667812 */ /* 0x000fe200078e3cff */
[----:B------:R-:W-:Y:S01]  /*47b0*/  USHF.R.S32.HI UR4, URZ, 0x1f, UR5 ;  /* 0x0000001fff047899 */ /* 0x000fe20008011405 */
[----:B------:R-:W-:-:S03]  /*47c0*/  IADD3.X R153, PT, PT, R103, UR17, RZ, P0, !PT ;  /* 0x0000001167997c10 */ /* 0x000fc600087fe4ff */
[----:B------:R-:W-:Y:S01]  /*47d0*/  ULEA.HI UR4, UR4, UR5, URZ, 0x5 ;  /* 0x0000000504047291 */ /* 0x000fe2000f8f28ff */
[----:B------:R-:W-:-:S03]  /*47e0*/  ISETP.NE.U32.AND P0, PT, RZ, UR9, PT ;  /* 0x00000009ff007c0c */ /* 0x000fc6000bf05070 */
[----:B------:R-:W-:Y:S01]  /*47f0*/  USHF.R.S32.HI UR4, URZ, 0x5, UR4 ;  /* 0x00000005ff047899 */ /* 0x000fe20008011404 */
[----:B------:R-:W-:-:S03]  /*4800*/  ISETP.LT.OR P1, PT, R99, 0x20, P0 ;  /* 0x000000206300780c */ /* 0x000fc60000721670 */
[----:B------:R-:W-:-:S04]  /*4810*/  UISETP.LT.AND UP1, UPT, UR4, 0x1, UPT ;  /* 0x000000010400788c */ /* 0x000fc8000bf21270 */
[----:B------:R-:W-:Y:S01]  /*4820*/  USEL UR4, UR4, 0x1, !UP1 ;  /* 0x0000000104047887 */ /* 0x000fe2000c800000 */
[----:B------:R-:W-:Y:S01]  /*4830*/  IMAD.SHL.U32 R121, R85, 0x20, RZ ;  /* 0x0000002055797824 */ /* 0x000fe200078e00ff */
[----:B------:R-:W-:Y:S02]  /*4840*/  SHF.R.S32.HI R85, RZ, 0x1f, R84 ;  /* 0x0000001fff557819 */ /* 0x000fe40000011454 */
[----:B------:R-:W-:Y:S01]  /*4850*/  UIADD3 UR9, UPT, UPT, UR4, -0x1, URZ ;  /* 0xffffffff04097890 */ /* 0x000fe2000fffe0ff */
[C---:B------:R-:W-:Y:S02]  /*4860*/  IMAD R119, R84.reuse, 0xf, RZ ;  /* 0x0000000f54777824 */ /* 0x040fe400078e02ff */
[C---:B------:R-:W-:Y:S01]  /*4870*/  IMAD R117, R84.reuse, 0x11, RZ ;  /* 0x0000001154757824 */ /* 0x040fe200078e02ff */
[----:B------:R-:W-:Y:S02]  /*4880*/  UISETP.NE.U32.AND UP1, UPT, UR9, URZ, UPT ;  /* 0x000000ff0900728c */ /* 0x000fe4000bf25070 */
[----:B------:R-:W-:Y:S01]  /*4890*/  UIADD3 UR13, UPT, UPT, UR10, 0x80, URZ ;  /* 0x000000800a0d7890 */ /* 0x000fe2000fffe0ff */
[C---:B------:R-:W-:Y:S01]  /*48a0*/  IMAD R103, R84.reuse, 0x1e, RZ ;  /* 0x0000001e54677824 */ /* 0x040fe200078e02ff */
[----:B------:R-:W-:-:S02]  /*48b0*/  SHF.L.U64.HI R85, R84, 0x1, R85 ;  /* 0x0000000154557819 */ /* 0x000fc40000010255 */
[----:B------:R-:W-:Y:S02]  /*48c0*/  SHF.R.S32.HI R120, RZ, 0x1f, R89 ;  /* 0x0000001fff787819 */ /* 0x000fe40000011459 */
[----:B------:R-:W-:Y:S02]  /*48d0*/  SHF.R.S32.HI R122, RZ, 0x1f, R95 ;  /* 0x0000001fff7a7819 */ /* 0x000fe4000001145f */
[----:B------:R-:W-:Y:S02]  /*48e0*/  SHF.R.S32.HI R124, RZ, 0x1f, R91 ;  /* 0x0000001fff7c7819 */ /* 0x000fe4000001145b */
[----:B------:R-:W-:Y:S02]  /*48f0*/  SHF.R.S32.HI R126, RZ, 0x1f, R97 ;  /* 0x0000001fff7e7819 */ /* 0x000fe40000011461 */
[----:B------:R-:W-:Y:S02]  /*4900*/  SHF.R.S32.HI R128, RZ, 0x1f, R87 ;  /* 0x0000001fff807819 */ /* 0x000fe40000011457 */
[----:B------:R-:W-:-:S02]  /*4910*/  SHF.R.S32.HI R129, RZ, 0x1f, R90 ;  /* 0x0000001fff817819 */ /* 0x000fc4000001145a */
[----:B------:R-:W-:Y:S02]  /*4920*/  SHF.R.S32.HI R131, RZ, 0x1f, R94 ;  /* 0x0000001fff837819 */ /* 0x000fe4000001145e */
[----:B------:R-:W-:Y:S02]  /*4930*/  SHF.R.S32.HI R133, RZ, 0x1f, R96 ;  /* 0x0000001fff857819 */ /* 0x000fe40000011460 */
[----:B------:R-:W-:Y:S02]  /*4940*/  SHF.R.S32.HI R134, RZ, 0x1f, R119 ;  /* 0x0000001fff867819 */ /* 0x000fe40000011477 */
[----:B------:R-:W-:Y:S01]  /*4950*/  SHF.R.S32.HI R136, RZ, 0x1f, R117 ;  /* 0x0000001fff887819 */ /* 0x000fe20000011475 */
[----:B--2---:R-:W-:Y:S04]  /*4960*/  STS.U16 [R101+UR11], R4 ;  /* 0x0000000465007988 */ /* 0x004fe8000800040b */
[----:B---3--:R-:W-:Y:S04]  /*4970*/  STS.U16 [R101+UR11+0x200], R6 ;  /* 0x0002000665007988 */ /* 0x008fe8000800040b */
[----:B----4-:R-:W-:Y:S04]  /*4980*/  STS.U16 [R101+UR11+0x400], R8 ;  /* 0x0004000865007988 */ /* 0x010fe8000800040b */
[----:B------:R-:W-:Y:S04]  /*4990*/  STS.U16 [R101+UR11+0x600], R10 ;  /* 0x0006000a65007988 */ /* 0x000fe8000800040b */
        /* <DEDUP_REMOVED lines=11> */
[----:B------:R0:W-:Y:S04]  /*4a50*/  STS.U16 [R101+UR11+0x1e00], R118 ;  /* 0x001e007665007988 */ /* 0x0001e8000800040b */
        /* <DEDUP_REMOVED lines=13> */
[----:B------:R2:W-:Y:S04]  /*4b30*/  STS.U16 [R102+UR11+0x1b00], R123 ;  /* 0x001b007b66007988 */ /* 0x0005e8000800040b */
[----:B------:R-:W-:Y:S04]  /*4b40*/  STS.U16 [R102+UR11+0x1d00], R125 ;  /* 0x001d007d66007988 */ /* 0x000fe8000800040b */
[----:B------:R3:W-:Y:S01]  /*4b50*/  STS.U16 [R102+UR11+0x1f00], R127 ;  /* 0x001f007f66007988 */ /* 0x0007e2000800040b */
[----:B------:R4:W-:Y:S06]  /*4b60*/  MEMBAR.ALL.CTA ;  /* 0x0000000000007992 */ /* 0x0009ec0000008000 */
[----:B----4-:R-:W4:Y:S01]  /*4b70*/  FENCE.VIEW.ASYNC.S ;  /* 0x00000000000073c6 */ /* 0x010f220000000000 */
[----:B0-----:R-:W-:-:S02]  /*4b80*/  IMAD.SHL.U32 R118, R84, 0x10, RZ ;  /* 0x0000001054767824 */ /* 0x001fc400078e00ff */
[C---:B------:R-:W-:Y:S02]  /*4b90*/  IMAD R116, R84.reuse, 0x12, RZ ;  /* 0x0000001254747824 */ /* 0x040fe400078e02ff */
[C---:B-1----:R-:W-:Y:S02]  /*4ba0*/  IMAD R115, R84.reuse, 0x13, RZ ;  /* 0x0000001354737824 */ /* 0x042fe400078e02ff */
[C---:B------:R-:W-:Y:S02]  /*4bb0*/  IMAD R114, R84.reuse, 0x14, RZ ;  /* 0x0000001454727824 */ /* 0x040fe400078e02ff */
[C---:B------:R-:W-:Y:S02]  /*4bc0*/  IMAD R113, R84.reuse, 0x15, RZ ;  /* 0x0000001554717824 */ /* 0x040fe400078e02ff */
[C---:B------:R-:W-:Y:S02]  /*4bd0*/  IMAD R112, R84.reuse, 0x16, RZ ;  /* 0x0000001654707824 */ /* 0x040fe400078e02ff */
[----:B------:R-:W-:-:S02]  /*4be0*/  IMAD R111, R84, 0x17, RZ ;  /* 0x00000017546f7824 */ /* 0x000fc400078e02ff */
[C---:B------:R-:W-:Y:S02]  /*4bf0*/  IMAD R110, R84.reuse, 0x18, RZ ;  /* 0x00000018546e7824 */ /* 0x040fe400078e02ff */
[C---:B------:R-:W-:Y:S02]  /*4c00*/  IMAD R109, R84.reuse, 0x19, RZ ;  /* 0x00000019546d7824 */ /* 0x040fe400078e02ff */
[C---:B------:R-:W-:Y:S02]  /*4c10*/  IMAD R108, R84.reuse, 0x1a, RZ ;  /* 0x0000001a546c7824 */ /* 0x040fe400078e02ff */
[C---:B------:R-:W-:Y:S02]  /*4c20*/  IMAD R107, R84.reuse, 0x1b, RZ ;  /* 0x0000001b546b7824 */ /* 0x040fe400078e02ff */
[C---:B------:R-:W-:Y:S02]  /*4c30*/  IMAD R106, R84.reuse, 0x1c, RZ ;  /* 0x0000001c546a7824 */ /* 0x040fe400078e02ff */
[C---:B------:R-:W-:Y:S01]  /*4c40*/  IMAD R104, R84.reuse, 0x1d, RZ ;  /* 0x0000001d54687824 */ /* 0x040fe200078e02ff */
[----:B--2---:R-:W-:Y:S01]  /*4c50*/  SHF.R.S32.HI R123, RZ, 0x1f, R88 ;  /* 0x0000001fff7b7819 */ /* 0x004fe20000011458 */
[----:B------:R-:W-:Y:S01]  /*4c60*/  IMAD R84, R84, 0x1f, RZ ;  /* 0x0000001f54547824 */ /* 0x000fe200078e02ff */
[----:B------:R-:W-:-:S02]  /*4c70*/  SHF.R.S32.HI R4, RZ, 0x1f, R93 ;  /* 0x0000001fff047819 */ /* 0x000fc4000001145d */
[----:B---3--:R-:W-:Y:S02]  /*4c80*/  SHF.R.S32.HI R127, RZ, 0x1f, R86 ;  /* 0x0000001fff7f7819 */ /* 0x008fe40000011456 */
        /* <DEDUP_REMOVED lines=15> */
[----:B----4-:R-:W-:Y:S06]  /*4d80*/  BAR.SYNC.DEFER_BLOCKING 0x0 ;  /* 0x0000000000007b1d */ /* 0x010fec0000010000 */
[----:B------:R-:W-:Y:S05]  /*4d90*/  @P1 BRA `(.L_x_7) ;  /* 0x00000000004c1947 */ /* 0x000fea0003800000 */
[----:B------:R-:W-:Y:S01]  /*4da0*/  USHF.R.U32.HI UR6, URZ, 0x4, UR11 ;  /* 0x00000004ff067899 */ /* 0x000fe2000801160b */
[----:B------:R-:W-:Y:S01]  /*4db0*/  UMOV UR14, 0xfffffffe ;  /* 0xfffffffe000e7882 */ /* 0x000fe20000000000 */
[----:B------:R-:W-:Y:S02]  /*4dc0*/  UMOV UR15, 0x7fffbfdf ;  /* 0x7fffbfdf000f7882 */ /* 0x000fe40000000000 */
[----:B------:R-:W-:Y:S01]  /*4dd0*/  USGXT.U32 UR6, UR6, 0xe ;  /* 0x0000000e0606789a */ /* 0x000fe20008000000 */
[----:B------:R-:W-:Y:S01]  /*4de0*/  UMOV UR7, URZ ;  /* 0x000000ff00077c82 */ /* 0x000fe20008000000 */
[----:B------:R-:W-:Y:S02]  /*4df0*/  UIADD3 UR16, UPT, UPT, UR10, 0x88, URZ ;  /* 0x000000880a107890 */ /* 0x000fe4000fffe0ff */
[----:B------:R-:W-:Y:S01]  /*4e00*/  UIADD3.64 UR14, UPT, UPT, UR6, -UR14, URZ ;  /* 0x8000000e060e7297 */ /* 0x000fe2000fffe0ff */
[----:B------:R-:W-:Y:S01]  /*4e10*/  UMOV UR18, 0x0 ;  /* 0x0000000000127882 */ /* 0x000fe20000000000 */
[----:B------:R-:W-:Y:S01]  /*4e20*/  UMOV UR19, 0x8200010 ;  /* 0x0820001000137882 */ /* 0x000fe20000000000 */
[----:B------:R-:W-:Y:S01]  /*4e30*/  UMOV UR4, UR8 ;  /* 0x0000000800047c82 */ /* 0x000fe20008000000 */
[----:B------:R-:W-:Y:S01]  /*4e40*/  UMOV UR5, URZ ;  /* 0x000000ff00057c82 */ /* 0x000fe20008000000 */
[----:B------:R-:W-:Y:S01]  /*4e50*/  UMOV UR7, 0x80004020 ;  /* 0x8000402000077882 */ /* 0x000fe20000000000 */
[----:B------:R-:W-:Y:S01]  /*4e60*/  UMOV UR20, 0x0 ;  /* 0x0000000000147882 */ /* 0x000fe20000000000 */
[----:B------:R-:W-:Y:S01]  /*4e70*/  UMOV UR21, 0x8200010 ;  /* 0x0820001000157882 */ /* 0x000fe20000000000 */
[----:B------:R-:W-:Y:S01]  /*4e80*/  UMOV UR4, UR4 ;  /* 0x0000000400047c82 */ /* 0x000fe20008000000 */
[----:B------:R0:W-:Y:S01]  /*4e90*/  UTCHMMA tmem[UR13], gdesc[UR6], tmem[UR10], tmem[UR18], idesc[UR19], !UPT ;  /* 0x00ff12060d0079ea */ /* 0x0001e2000f80000a */
[----:B------:R0:W-:Y:S01]  /*4ea0*/  UTCHMMA tmem[UR16], gdesc[UR14], tmem[UR10], tmem[UR20], idesc[UR21], UPT ;  /* 0x00ff140e100079ea */ /* 0x0001e2000b80000a */
[----:B------:R0:W-:Y:S01]  /*4eb0*/  UTCBAR [UR4], URZ ;  /* 0x000000ff040073e9 */ /* 0x0001e200080000ff */
[----:B------:R-:W-:Y:S01]  /*4ec0*/  NOP ;  /* 0x0000000000007918 */ /* 0x000fe20000000000 */
.L_x_7:
[----:B------:R-:W-:Y:S01]  /*4ed0*/  SHF.R.S32.HI R6, RZ, 0x1f, R103 ;  /* 0x0000001fff067819 */ /* 0x000fe20000011467 */
[----:B0-----:R-:W-:Y:S01]  /*4ee0*/  UMOV UR4, URZ ;  /* 0x000000ff00047c82 */ /* 0x001fe20008000000 */
[----:B------:R-:W-:Y:S01]  /*4ef0*/  SHF.R.S32.HI R11, RZ, 0x1f, R84 ;  /* 0x0000001fff0b7819 */ /* 0x000fe20000011454 */
[----:B------:R-:W-:Y:S06]  /*4f00*/  BRA.U !UP1, `(.L_x_8) ;  /* 0x0000001909007547 */ /* 0x000fec000b800000 */
[----:B------:R-:W-:Y:S01]  /*4f10*/  UIADD3 UR5, UPT, UPT, UR11, 0x2000, URZ ;  /* 0x000020000b057890 */ /* 0x000fe2000fffe0ff */
[----:B------:R-:W-:Y:S01]  /*4f20*/  SHF.L.U64.HI R120, R89, 0x1, R120 ;  /* 0x0000000159787819 */ /* 0x000fe20000010278 */
[----:B------:R-:W-:Y:S01]  /*4f30*/  UMOV UR14, 0xfffffffe ;  /* 0xfffffffe000e7882 */ /* 0x000fe20000000000 */
[----:B------:R-:W-:Y:S01]  /*4f40*/  SHF.L.U64.HI R122, R95, 0x1, R122 ;  /* 0x000000015f7a7819 */ /* 0x000fe2000001027a */
[----:B------:R-:W-:Y:S01]  /*4f50*/  USHF.R.U32.HI UR5, URZ, 0x4, UR5 ;  /* 0x00000004ff057899 */ /* 0x000fe20008011605 */
[----:B------:R-:W-:Y:S01]  /*4f60*/  SHF.L.U64.HI R123, R88, 0x1, R123 ;  /* 0x00000001587b7819 */ /* 0x000fe2000001027b */
[----:B------:R-:W-:Y:S01]  /*4f70*/  UMOV UR15, 0x7fffbfdf ;  /* 0x7fffbfdf000f7882 */ /* 0x000fe20000000000 */
[----:B------:R-:W-:Y:S01]  /*4f80*/  SHF.L.U64.HI R124, R91, 0x1, R124 ;  /* 0x000000015b7c7819 */ /* 0x000fe2000001027c */
[----:B------:R-:W-:Y:S01]  /*4f90*/  USGXT.U32 UR6, UR5, 0xe ;  /* 0x0000000e0506789a */ /* 0x000fe20008000000 */
[----:B------:R-:W-:Y:S01]  /*4fa0*/  SHF.L.U64.HI R125, R93, 0x1, R4 ;  /* 0x000000015d7d7819 */ /* 0x000fe20000010204 */
[----:B------:R-:W-:Y:S01]  /*4fb0*/  UMOV UR7, URZ ;  /* 0x000000ff00077c82 */ /* 0x000fe20008000000 */
[----:B------:R-:W-:Y:S01]  /*4fc0*/  SHF.L.U64.HI R126, R97, 0x1, R126 ;  /* 0x00000001617e7819 */ /* 0x000fe2000001027e */
[----:B------:R-:W-:Y:S01]  /*4fd0*/  UIADD3.64 UR14, UPT, UPT, UR6, -UR14, URZ ;  /* 0x8000000e060e7297 */ /* 0x000fe2000fffe0ff */
[----:B------:R-:W-:Y:S01]  /*4fe0*/  SHF.L.U64.HI R127, R86, 0x1, R127 ;  /* 0x00000001567f7819 */ /* 0x000fe2000001027f */
[----:B------:R-:W-:Y:S01]  /*4ff0*/  UMOV UR20, UR9 ;  /* 0x0000000900147c82 */ /* 0x000fe20008000000 */
[----:B------:R-:W-:Y:S01]  /*5000*/  SHF.L.U64.HI R128, R87, 0x1, R128 ;  /* 0x0000000157807819 */ /* 0x000fe20000010280 */
[----:B------:R-:W-:Y:S01]  /*5010*/  UMOV UR21, 0x1 ;  /* 0x0000000100157882 */ /* 0x000fe20000000000 */
[----:B------:R-:W-:Y:S01]  /*5020*/  SHF.L.U64.HI R129, R90, 0x1, R129 ;  /* 0x000000015a817819 */ /* 0x000fe20000010281 */
[----:B------:R-:W-:Y:S01]  /*5030*/  UMOV UR5, URZ ;  /* 0x000000ff00057c82 */ /* 0x000fe20008000000 */
[----:B------:R-:W-:-:S02]  /*5040*/  SHF.L.U64.HI R130, R92, 0x1, R5 ;  /* 0x000000015c827819 */ /* 0x000fc40000010205 */
[----:B------:R-:W-:Y:S02]  /*5050*/  SHF.L.U64.HI R131, R94, 0x1, R131 ;  /* 0x000000015e837819 */ /* 0x000fe40000010283 */
[----:B------:R-:W-:Y:S02]  /*5060*/  SHF.L.U64.HI R132, R98, 0x1, R7 ;  /* 0x0000000162847819 */ /* 0x000fe40000010207 */
[----:B------:R-:W-:Y:S02]  /*5070*/  SHF.L.U64.HI R133, R96, 0x1, R133 ;  /* 0x0000000160857819 */ /* 0x000fe40000010285 */
[----:B------:R-:W-:Y:S02]  /*5080*/  SHF.L.U64.HI R134, R119, 0x1, R134 ;  /* 0x0000000177867819 */ /* 0x000fe40000010286 */
[----:B------:R-:W-:Y:S02]  /*5090*/  SHF.L.U64.HI R135, R118, 0x1, R135 ;  /* 0x0000000176877819 */ /* 0x000fe40000010287 */
        /* <DEDUP_REMOVED lines=14> */
[----:B------:R-:W-:-:S07]  /*5180*/  SHF.L.U64.HI R150, R84, 0x1, R11 ;  /* 0x0000000154967819 */ /* 0x000fce000001020b */
.L_x_11:
[-C--:B0-----:R-:W-:Y:S02]  /*5190*/  LEA R4, P1, R89, R152.reuse, 0x1 ;  /* 0x0000009859047211 */ /* 0x081fe400078208ff */
[----:B------:R-:W-:Y:S02]  /*51a0*/  ISETP.GT.AND P5, PT, R3, 0x2, PT ;  /* 0x000000020300780c */ /* 0x000fe40003fa4270 */
[----:B------:R-:W-:Y:S01]  /*51b0*/  PRMT R16, RZ, 0x7610, R16 ;  /* 0x00007610ff107816 */ /* 0x000fe20000000010 */
[----:B------:R-:W-:Y:S01]  /*51c0*/  IMAD.X R5, R153, 0x1, R120, P1 ;  /* 0x0000000199057824 */ /* 0x000fe200008e0678 */
[----:B------:R-:W-:Y:S02]  /*51d0*/  LEA R6, P1, R95, R152, 0x1 ;  /* 0x000000985f067211 */ /* 0x000fe400078208ff */
[C---:B------:R-:W-:Y:S02]  /*51e0*/  ISETP.GT.AND P4, PT, R3.reuse, 0x3, PT ;  /* 0x000000030300780c */ /* 0x040fe40003f84270 */
[----:B------:R-:W-:Y:S01]  /*51f0*/  ISETP.GT.AND P3, PT, R3, 0x4, PT ;  /* 0x000000040300780c */ /* 0x000fe20003f64270 */
[----:B------:R-:W-:Y:S01]  /*5200*/  IMAD.X R7, R153, 0x1, R122, P1 ;  /* 0x0000000199077824 */ /* 0x000fe200008e067a */
[----:B------:R-:W-:-:S02]  /*5210*/  ISETP.GT.AND P1, PT, R3, 0x5, PT ;  /* 0x000000050300780c */ /* 0x000fc40003f24270 */
[-C--:B------:R-:W-:Y:S01]  /*5220*/  LEA R10, P6, R91, R152.reuse, 0x1 ;  /* 0x000000985b0a7211 */ /* 0x080fe200078c08ff */
[----:B------:R0:W2:Y:S01]  /*5230*/  @P5 LDG.E.U16 R16, desc[UR22][R4.64] ;  /* 0x0000001604105981 */ /* 0x0000a2000c1e1500 */
[-C--:B------:R-:W-:Y:S02]  /*5240*/  LEA R8, P5, R88, R152.reuse, 0x1 ;  /* 0x0000009858087211 */ /* 0x080fe400078a08ff */
[----:B------:R-:W-:Y:S01]  /*5250*/  PRMT R17, RZ, 0x7610, R17 ;  /* 0x00007610ff117816 */ /* 0x000fe20000000011 */
[C---:B------:R-:W-:Y:S01]  /*5260*/  IMAD.X R11, R153.reuse, 0x1, R124, P6 ;  /* 0x00000001990b7824 */ /* 0x040fe200030e067c */
[----:B------:R-:W-:Y:S01]  /*5270*/  PRMT R18, RZ, 0x7610, R18 ;  /* 0x00007610ff127816 */ /* 0x000fe20000000012 */
[----:B------:R-:W-:Y:S01]  /*5280*/  IMAD.X R9, R153, 0x1, R123, P5 ;  /* 0x0000000199097824 */ /* 0x000fe200028e067b */
[----:B------:R-:W-:Y:S02]  /*5290*/  PRMT R19, RZ, 0x7610, R19 ;  /* 0x00007610ff137816 */ /* 0x000fe40000000013 */
[----:B------:R1:W2:Y:S01]  /*52a0*/  @P4 LDG.E.U16 R17, desc[UR22][R6.64] ;  /* 0x0000001606114981 */ /* 0x0002a2000c1e1500 */
[----:B0-----:R-:W-:-:S02]  /*52b0*/  LEA R4, P5, R93, R152, 0x1 ;  /* 0x000000985d047211 */ /* 0x001fc400078a08ff */
[C---:B------:R-:W-:Y:S01]  /*52c0*/  ISETP.GT.AND P4, PT, R3.reuse, 0x6, PT ;  /* 0x000000060300780c */ /* 0x040fe20003f84270 */
[----:B------:R0:W3:Y:S01]  /*52d0*/  @P3 LDG.E.U16 R18, desc[UR22][R8.64] ;  /* 0x0000001608123981 */ /* 0x0000e2000c1e1500 */
[----:B------:R-:W-:Y:S01]  /*52e0*/  ISETP.GT.AND P3, PT, R3, 0x7, PT ;  /* 0x000000070300780c */ /* 0x000fe20003f64270 */
[----:B------:R-:W-:Y:S01]  /*52f0*/  IMAD.X R5, R153, 0x1, R125, P5 ;  /* 0x0000000199057824 */ /* 0x000fe200028e067d */
[----:B------:R-:W-:Y:S01]  /*5300*/  PRMT R155, RZ, 0x7610, R155 ;  /* 0x00007610ff9b7816 */ /* 0x000fe2000000009b */
[----:B------:R4:W3:Y:S01]  /*5310*/  @P1 LDG.E.U16 R19, desc[UR22][R10.64] ;  /* 0x000000160a131981 */ /* 0x0008e2000c1e1500 */
[----:B------:R-:W-:Y:S02]  /*5320*/  ISETP.GT.AND P1, PT, R3, 0x8, PT ;  /* 0x000000080300780c */ /* 0x000fe40003f24270 */
[-C--:B-1----:R-:W-:Y:S02]  /*5330*/  LEA R6, P6, R97, R152.reuse, 0x1 ;  /* 0x0000009861067211 */ /* 0x082fe400078c08ff */
[----:B0-----:R-:W-:-:S02]  /*5340*/  LEA R8, P5, R86, R152, 0x1 ;  /* 0x0000009856087211 */ /* 0x001fc400078a08ff */
[----:B------:R-:W-:Y:S01]  /*5350*/  PRMT R157, RZ, 0x7610, R157 ;  /* 0x00007610ff9d7816 */ /* 0x000fe2000000009d */
[C---:B------:R-:W-:Y:S01]  /*5360*/  IMAD.X R7, R153.reuse, 0x1, R126, P6 ;  /* 0x0000000199077824 */ /* 0x040fe200030e067e */
[----:B------:R-:W-:Y:S01]  /*5370*/  PRMT R156, RZ, 0x7610, R156 ;  /* 0x00007610ff9c7816 */ /* 0x000fe2000000009c */
[----:B------:R-:W-:Y:S01]  /*5380*/  IMAD.X R9, R153, 0x1, R127, P5 ;  /* 0x0000000199097824 */ /* 0x000fe200028e067f */
[----:B----4-:R-:W-:Y:S01]  /*5390*/  LEA R10, P6, R87, R152, 0x1 ;  /* 0x00000098570a7211 */ /* 0x010fe200078c08ff */
[----:B------:R0:W5:Y:S01]  /*53a0*/  @P4 LDG.E.U16 R155, desc[UR22][R4.64] ;  /* 0x00000016049b4981 */ /* 0x000162000c1e1500 */
[----:B------:R-:W-:-:S03]  /*53b0*/  ISETP.GT.AND P4, PT, R3, 0x9, PT ;  /* 0x000000090300780c */ /* 0x000fc60003f84270 */
[----:B------:R-:W5:Y:S01]  /*53c0*/  @P1 LDG.E.U16 R157, desc[UR22][R8.64] ;  /* 0x00000016089d1981 */ /* 0x000f62000c1e1500 */
[----:B------:R-:W-:Y:S01]  /*53d0*/  ISETP.GT.AND P1, PT, R3, 0xb, PT ;  /* 0x0000000b0300780c */ /* 0x000fe20003f24270 */
[----:B------:R-:W-:Y:S02]  /*53e0*/  IMAD.X R11, R153, 0x1, R128, P6 ;  /* 0x00000001990b7824 */ /* 0x000fe400030e0680 */
[----:B------:R1:W5:Y:S01]  /*53f0*/  @P3 LDG.E.U16 R156, desc[UR22][R6.64] ;  /* 0x00000016069c3981 */ /* 0x000362000c1e1500 */
[----:B------:R-:W-:Y:S02]  /*5400*/  ISETP.GT.AND P3, PT, R3, 0xa, PT ;  /* 0x0000000a0300780c */ /* 0x000fe40003f64270 */
[-C--:B0-----:R-:W-:Y:S02]  /*5410*/  LEA R4, P5, R90, R152.reuse, 0x1 ;  /* 0x000000985a047211 */ /* 0x081fe400078a08ff */
[----:B------:R-:W-:Y:S02]  /*5420*/  PRMT R160, RZ, 0x7610, R160 ;  /* 0x00007610ffa07816 */ /* 0x000fe400000000a0 */
[----:B-1----:R-:W-:Y:S01]  /*5430*/  LEA R6, P6, R92, R152, 0x1 ;  /* 0x000000985c067211 */ /* 0x002fe200078c08ff */
[----:B------:R-:W-:Y:S01]  /*5440*/  IMAD.X R5, R153, 0x1, R129, P5 ;  /* 0x0000000199057824 */ /* 0x000fe200028e0681 */
[----:B------:R-:W-:-:S03]  /*5450*/  PRMT R158, RZ, 0x7610, R158 ;  /* 0x00007610ff9e7816 */ /* 0x000fc6000000009e */
[----:B------:R-:W-:Y:S01]  /*5460*/  IMAD.X R7, R153, 0x1, R130, P6 ;  /* 0x0000000199077824 */ /* 0x000fe200030e0682 */
[----:B------:R-:W-:Y:S02]  /*5470*/  PRMT R159, RZ, 0x7610, R159 ;  /* 0x00007610ff9f7816 */ /* 0x000fe4000000009f */
[----:B------:R-:W-:Y:S01]  /*5480*/  LEA R8, P5, R94, R152, 0x1 ;  /* 0x000000985e087211 */ /* 0x000fe200078a08ff */
[----:B------:R0:W5:Y:S04]  /*5490*/  @P4 LDG.E.U16 R158, desc[UR22][R10.64] ;  /* 0x000000160a9e4981 */ /* 0x000168000c1e1500 */
[----:B------:R-:W5:Y:S01]  /*54a0*/  @P1 LDG.E.U16 R160, desc[UR22][R6.64] ;  /* 0x0000001606a01981 */ /* 0x000f62000c1e1500 */
[----:B------:R-:W-:Y:S01]  /*54b0*/  ISETP.GT.AND P1, PT, R3, 0xe, PT ;  /* 0x0000000e0300780c */ /* 0x000fe20003f24270 */
[----:B------:R-:W-:Y:S01]  /*54c0*/  IMAD.X R9, R153, 0x1, R131, P5 ;  /* 0x0000000199097824 */ /* 0x000fe200028e0683 */
[C---:B------:R-:W-:Y:S01]  /*54d0*/  ISETP.GT.AND P4, PT, R3.reuse, 0xc, PT ;  /* 0x0000000c0300780c */ /* 0x040fe20003f84270 */
[----:B------:R1:W5:Y:S01]  /*54e0*/  @P3 LDG.E.U16 R159, desc[UR22][R4.64] ;  /* 0x00000016049f3981 */ /* 0x000362000c1e1500 */
[----:B------:R-:W-:-:S02]  /*54f0*/  ISETP.GT.AND P3, PT, R3, 0xd, PT ;  /* 0x0000000d0300780c */ /* 0x000fc40003f64270 */
        /* <DEDUP_REMOVED lines=23> */
[----:B------:R-:W5:Y:S04]  /*5670*/  @P4 LDG.E.U16 R164, desc[UR22][R6.64] ;  /* 0x0000001606a44981 */ /* 0x000f68000c1e1500 */
[----:B------:R-:W5:Y:S01]  /*5680*/  @P1 LDG.E.U16 R166, desc[UR22][R10.64] ;  /* 0x000000160aa61981 */ /* 0x000f62000c1e1500 */
[----:B------:R-:W-:Y:S01]  /*5690*/  ISETP.GT.AND P1, PT, R3, 0x14, PT ;  /* 0x000000140300780c */ /* 0x000fe20003f24270 */
[----:B------:R-:W-:Y:S01]  /*56a0*/  IMAD.X R13, R153, 0x1, R137, P5 ;  /* 0x00000001990d7824 */ /* 0x000fe200028e0689 */
[----:B------:R-:W-:Y:S01]  /*56b0*/  ISETP.GT.AND P4, PT, R3, 0x12, PT ;  /* 0x000000120300780c */ /* 0x000fe20003f84270 */
[----:B------:R0:W5:Y:S01]  /*56c0*/  @P3 LDG.E.U16 R165, desc[UR22][R8.64] ;  /* 0x0000001608a53981 */ /* 0x000162000c1e1500 */
[----:B------:R-:W-:-:S02]  /*56d0*/  PRMT R169, RZ, 0x7610, R169 ;  /* 0x00007610ffa97816 */ /* 0x000fc400000000a9 */
[----:B------:R-:W-:Y:S02]  /*56e0*/  ISETP.GT.AND P3, PT, R3, 0x13, PT ;  /* 0x000000130300780c */ /* 0x000fe40003f64270 */
[----:B0-----:R-:W-:Y:S02]  /*56f0*/  LEA R8, P5, R114, R152, 0x1 ;  /* 0x0000009872087211 */ /* 0x001fe400078a08ff */
[----:B------:R-:W-:-:S03]  /*5700*/  PRMT R167, RZ, 0x7610, R167 ;  /* 0x00007610ffa77816 */ /* 0x000fc600000000a7 */
[----:B------:R-:W-:Y:S01]  /*5710*/  IMAD.X R9, R153, 0x1, R139, P5 ;  /* 0x0000000199097824 */ /* 0x000fe200028e068b */
[-C--:B------:R-:W-:Y:S02]  /*5720*/  LEA R4, P5, R113, R152.reuse, 0x1 ;  /* 0x0000009871047211 */ /* 0x080fe400078a08ff */
[----:B------:R-:W-:Y:S01]  /*5730*/  LEA R6, P6, R115, R152, 0x1 ;  /* 0x0000009873067211 */ /* 0x000fe200078c08ff */
[----:B------:R0:W5:Y:S01]  /*5740*/  @P4 LDG.E.U16 R167, desc[UR22][R12.64] ;  /* 0x000000160ca74981 */ /* 0x000162000c1e1500 */
[----:B------:R-:W-:-:S03]  /*5750*/  PRMT R168, RZ, 0x7610, R168 ;  /* 0x00007610ffa87816 */ /* 0x000fc600000000a8 */
[----:B------:R1:W5:Y:S01]  /*5760*/  @P1 LDG.E.U16 R169, desc[UR22][R8.64] ;  /* 0x0000001608a91981 */ /* 0x000362000c1e1500 */
[----:B------:R-:W-:Y:S01]  /*5770*/  ISETP.GT.AND P1, PT, R3, 0x17, PT ;  /* 0x000000170300780c */ /* 0x000fe20003f24270 */
[C---:B------:R-:W-:Y:S02]  /*5780*/  IMAD.X R5, R153.reuse, 0x1, R140, P5 ;  /* 0x0000000199057824 */ /* 0x040fe400028e068c */
[----:B------:R-:W-:Y:S01]  /*5790*/  IMAD.X R7, R153, 0x1, R138, P6 ;  /* 0x0000000199077824 */ /* 0x000fe200030e068a */
[----:B0-----:R-:W-:Y:S02]  /*57a0*/  LEA R12, P5, R111, R152, 0x1 ;  /* 0x000000986f0c7211 */ /* 0x001fe400078a08ff */
[----:B------:R-:W-:Y:S02]  /*57b0*/  PRMT R172, RZ, 0x7610, R172 ;  /* 0x00007610ffac7816 */ /* 0x000fe400000000ac */
[----:B------:R0:W5:Y:S01]  /*57c0*/  @P3 LDG.E.U16 R168, desc[UR22][R6.64] ;  /* 0x0000001606a83981 */ /* 0x000162000c1e1500 */
[----:B------:R-:W-:Y:S01]  /*57d0*/  ISETP.GT.AND P4, PT, R3, 0x15, PT ;  /* 0x000000150300780c */ /* 0x000fe20003f84270 */
[----:B------:R-:W-:Y:S01]  /*57e0*/  IMAD.X R13, R153, 0x1, R142, P5 ;  /* 0x00000001990d7824 */ /* 0x000fe200028e068e */
[----:B------:R-:W-:-:S02]  /*57f0*/  ISETP.GT.AND P3, PT, R3, 0x16, PT ;  /* 0x000000160300780c */ /* 0x000fc40003f64270 */
[-C--:B------:R-:W-:Y:S02]  /*5800*/  LEA R10, P6, R112, R152.reuse, 0x1 ;  /* 0x00000098700a7211 */ /* 0x080fe400078c08ff */
[----:B------:R-:W5:Y:S01]  /*5810*/  @P1 LDG.E.U16 R172, desc[UR22][R12.64] ;  /* 0x000000160cac1981 */ /* 0x000f62000c1e1500 */
[----:B------:R-:W-:Y:S02]  /*5820*/  ISETP.GT.AND P1, PT, R3, 0x19, PT ;  /* 0x000000190300780c */ /* 0x000fe40003f24270 */
[----:B------:R-:W-:Y:S01]  /*5830*/  PRMT R170, RZ, 0x7610, R170 ;  /* 0x00007610ffaa7816 */ /* 0x000fe200000000aa */
[----:B------:R-:W-:Y:S01]  /*5840*/  IMAD.X R11, R153, 0x1, R141, P6 ;  /* 0x00000001990b7824 */ /* 0x000fe200030e068d */
[----:B------:R-:W-:Y:S02]  /*5850*/  PRMT R171, RZ, 0x7610, R171 ;  /* 0x00007610ffab7816 */ /* 0x000fe400000000ab */
[-C--:B-1----:R-:W-:Y:S02]  /*5860*/  LEA R8, P5, R109, R152.reuse, 0x1 ;  /* 0x000000986d087211 */ /* 0x082fe400078a08ff */
[----:B0-----:R-:W-:Y:S01]  /*5870*/  LEA R6, P6, R110, R152, 0x1 ;  /* 0x000000986e067211 */ /* 0x001fe200078c08ff */
[----:B------:R0:W5:Y:S01]  /*5880*/  @P4 LDG.E.U16 R170, desc[UR22][R4.64] ;  /* 0x0000001604aa4981 */ /* 0x000162000c1e1500 */
[----:B------:R-:W-:Y:S01]  /*5890*/  PRMT R174, RZ, 0x7610, R174 ;  /* 0x00007610ffae7816 */ /* 0x000fe200000000ae */
[----:B------:R-:W-:Y:S01]  /*58a0*/  IMAD.X R9, R153, 0x1, R144, P5 ;  /* 0x0000000199097824 */ /* 0x000fe200028e0690 */
[C---:B------:R-:W-:Y:S01]  /*58b0*/  ISETP.GT.AND P4, PT, R3.reuse, 0x1a, PT ;  /* 0x0000001a0300780c */ /* 0x040fe20003f84270 */
[----:B------:R1:W5:Y:S01]  /*58c0*/  @P3 LDG.E.U16 R171, desc[UR22][R10.64] ;  /* 0x000000160aab3981 */ /* 0x000362000c1e1500 */
[----:B------:R-:W-:Y:S01]  /*58d0*/  ISETP.GT.AND P3, PT, R3, 0x18, PT ;  /* 0x000000180300780c */ /* 0x000fe20003f64270 */
[----:B------:R-:W-:-:S02]  /*58e0*/  IMAD.X R7, R153, 0x1, R143, P6 ;  /* 0x0000000199077824 */ /* 0x000fc400030e068f */
[----:B------:R-:W5:Y:S01]  /*58f0*/  @P1 LDG.E.U16 R174, desc[UR22][R8.64] ;  /* 0x0000001608ae1981 */ /* 0x000f62000c1e1500 */
[-C--:B0-----:R-:W-:Y:S02]  /*5900*/  LEA R4, P6, R108, R152.reuse, 0x1 ;  /* 0x000000986c047211 */ /* 0x081fe400078c08ff */
[----:B------:R-:W-:Y:S02]  /*5910*/  PRMT R173, RZ, 0x7610, R173 ;  /* 0x00007610ffad7816 */ /* 0x000fe400000000ad */
[-C--:B-1----:R-:W-:Y:S01]  /*5920*/  LEA R10, P1, R107, R152.reuse, 0x1 ;  /* 0x000000986b0a7211 */ /* 0x082fe200078208ff */
[----:B------:R-:W-:Y:S01]  /*5930*/  IMAD.X R5, R153, 0x1, R145, P6 ;  /* 0x0000000199057824 */ /* 0x000fe200030e0691 */
[----:B------:R-:W-:Y:S02]  /*5940*/  PRMT R175, RZ, 0x7610, R175 ;  /* 0x00007610ffaf7816 */ /* 0x000fe400000000af */
[----:B------:R-:W-:Y:S01]  /*5950*/  ISETP.GT.AND P5, PT, R3, 0x1b, PT ;  /* 0x0000001b0300780c */ /* 0x000fe20003fa4270 */
[----:B------:R-:W-:Y:S01]  /*5960*/  IMAD.X R11, R153, 0x1, R146, P1 ;  /* 0x00000001990b7824 */ /* 0x000fe200008e0692 */
[----:B------:R-:W-:Y:S01]  /*5970*/  LEA R12, P6, R106, R152, 0x1 ;  /* 0x000000986a0c7211 */ /* 0x000fe200078c08ff */
[----:B------:R-:W5:Y:S01]  /*5980*/  @P3 LDG.E.U16 R173, desc[UR22][R6.64] ;  /* 0x0000001606ad3981 */ /* 0x000f62000c1e1500 */
[----:B------:R-:W-:-:S02]  /*5990*/  ISETP.GT.AND P1, PT, R3, RZ, PT ;  /* 0x000000ff0300720c */ /* 0x000fc40003f24270 */
[C---:B------:R-:W-:Y:S01]  /*59a0*/  ISETP.GT.AND P3, PT, R3.reuse, 0x1d, PT ;  /* 0x0000001d0300780c */ /* 0x040fe20003f64270 */
[----:B------:R0:W5:Y:S01]  /*59b0*/  @P4 LDG.E.U16 R175, desc[UR22][R4.64] ;  /* 0x0000001604af4981 */ /* 0x000162000c1e1500 */
[----:B------:R-:W-:Y:S01]  /*59c0*/  ISETP.GT.AND P4, PT, R3, 0x1c, PT ;  /* 0x0000001c0300780c */ /* 0x000fe20003f84270 */
[C---:B------:R-:W-:Y:S01]  /*59d0*/  IMAD.X R13, R153.reuse, 0x1, R147, P6 ;  /* 0x00000001990d7824 */ /* 0x040fe200030e0693 */
[----:B------:R-:W-:Y:S02]  /*59e0*/  LEA R14, P6, R104, R152, 0x1 ;  /* 0x00000098680e7211 */ /* 0x000fe400078c08ff */
[----:B------:R-:W-:Y:S02]  /*59f0*/  PRMT R176, RZ, 0x7610, R176 ;  /* 0x00007610ffb07816 */ /* 0x000fe400000000b0 */
[----:B------:R-:W-:Y:S01]  /*5a00*/  PRMT R177, RZ, 0x7610, R177 ;  /* 0x00007610ffb17816 */ /* 0x000fe200000000b1 */
[----:B------:R-:W-:Y:S01]  /*5a10*/  IMAD.X R15, R153, 0x1, R148, P6 ;  /* 0x00000001990f7824 */ /* 0x000fe200030e0694 */
[----:B------:R-:W-:-:S02]  /*5a20*/  PRMT R178, RZ, 0x7610, R178 ;  /* 0x00007610ffb27816 */ /* 0x000fc400000000b2 */
[----:B0-----:R-:W-:Y:S01]  /*5a30*/  LEA R4, P6, R103, R152, 0x1 ;  /* 0x0000009867047211 */ /* 0x001fe200078c08ff */
[----:B------:R0:W5:Y:S01]  /*5a40*/  @P5 LDG.E.U16 R176, desc[UR22][R10.64] ;  /* 0x000000160ab05981 */ /* 0x000162000c1e1500 */
[----:B------:R-:W-:-:S03]  /*5a50*/  PRMT R151, RZ, 0x7610, R151 ;  /* 0x00007610ff977816 */ /* 0x000fc60000000097 */
[----:B------:R-:W5:Y:S01]  /*5a60*/  @P4 LDG.E.U16 R177, desc[UR22][R12.64] ;  /* 0x000000160cb14981 */ /* 0x000f62000c1e1500 */
[----:B------:R-:W-:Y:S01]  /*5a70*/  IMAD.X R5, R153, 0x1, R149, P6 ;  /* 0x0000000199057824 */ /* 0x000fe200030e0695 */
[C---:B------:R-:W-:Y:S02]  /*5a80*/  ISETP.GT.AND P4, PT, R3.reuse, 0x1f, PT ;  /* 0x0000001f0300780c */ /* 0x040fe40003f84270 */
[----:B------:R-:W5:Y:S01]  /*5a90*/  @P3 LDG.E.U16 R178, desc[UR22][R14.64] ;  /* 0x000000160eb23981 */ /* 0x000f62000c1e1500 */
[----:B0-----:R-:W-:Y:S02]  /*5aa0*/  @P1 IMAD.MOV.U32 R10, RZ, RZ, R152 ;  /* 0x000000ffff0a1224 */ /* 0x001fe400078e0098 */
[----:B------:R-:W-:Y:S01]  /*5ab0*/  @P1 IMAD.MOV.U32 R11, RZ, RZ, R153 ;  /* 0x000000ffff0b1224 */ /* 0x000fe200078e0099 */
[C---:B------:R-:W-:Y:S02]  /*5ac0*/  ISETP.GT.AND P3, PT, R3.reuse, 0x1e, PT ;  /* 0x0000001e0300780c */ /* 0x040fe40003f64270 */
[----:B------:R-:W-:-:S02]  /*5ad0*/  ISETP.GT.AND P6, PT, R3, 0x1, PT ;  /* 0x000000010300780c */ /* 0x000fc40003fc4270 */
[----:B------:R0:W5:Y:S01]  /*5ae0*/  @P1 LDG.E.U16 R151, desc[UR22][R10.64] ;  /* 0x000000160a971981 */ /* 0x000162000c1e1500 */
[-C--:B------:R-:W-:Y:S01]  /*5af0*/  IADD3 R8, P1, PT, R89, R152.reuse, RZ ;  /* 0x0000009859087210 */ /* 0x080fe20007f3e0ff */
[----:B------:R-:W-:Y:S01]  /*5b00*/  USHF.L.U32 UR4, UR4, 0x1f, URZ ;  /* 0x0000001f04047899 */ /* 0x000fe200080006ff */
[----:B------:R-:W-:Y:S02]  /*5b10*/  LEA R6, P5, R84, R152, 0x1 ;  /* 0x0000009854067211 */ /* 0x000fe400078a08ff */
[----:B------:R-:W-:Y:S01]  /*5b20*/  PRMT R179, RZ, 0x7610, R179 ;  /* 0x00007610ffb37816 */ /* 0x000fe200000000b3 */
[C---:B------:R-:W-:Y:S01]  /*5b30*/  IMAD.X R9, R153.reuse, 0x1, R85, P1 ;  /* 0x0000000199097824 */ /* 0x040fe200008e0655 */
[----:B------:R-:W-:Y:S01]  /*5b40*/  PRMT R154, RZ, 0x7610, R154 ;  /* 0x00007610ff9a7816 */ /* 0x000fe2000000009a */
[----:B------:R-:W-:Y:S01]  /*5b50*/  IMAD.X R7, R153, 0x1, R150, P5 ;  /* 0x0000000199077824 */ /* 0x000fe200028e0696 */
[----:B------:R-:W-:Y:S01]  /*5b60*/  PRMT R180, RZ, 0x7610, R180 ;  /* 0x00007610ffb47816 */ /* 0x000fe200000000b4 */
[----:B0-----:R-:W-:Y:S01]  /*5b70*/  IMAD.U32 R10, RZ, RZ, UR4 ;  /* 0x00000004ff0a7e24 */ /* 0x001fe2000f8e00ff */
[----:B------:R2:W5:Y:S04]  /*5b80*/  @P3 LDG.E.U16 R179, desc[UR22][R4.64] ;  /* 0x0000001604b33981 */ /* 0x000568000c1e1500 */
[----:B------:R3:W5:Y:S04]  /*5b90*/  @P4 LDG.E.U16 R180, desc[UR22][R6.64] ;  /* 0x0000001606b44981 */ /* 0x000768000c1e1500 */
[----:B------:R0:W5:Y:S01]  /*5ba0*/  @P6 LDG.E.U16 R154, desc[UR22][R8.64] ;  /* 0x00000016089a6981 */ /* 0x000162000c1e1500 */
[----:B------:R-:W1:Y:S01]  /*5bb0*/  SYNCS.PHASECHK.TRANS64.TRYWAIT P1, [UR8], R10 ;  /* 0x0000000aff0075a7 */ /* 0x000e620008021108 */
[----:B--2---:R-:W-:-:S02]  /*5bc0*/  PRMT R5, R16, 0x5410, R17 ;  /* 0x0000541010057816 */ /* 0x004fc40000000011 */
[----:B---3--:R-:W-:Y:S01]  /*5bd0*/  PRMT R6, R18, 0x5410, R19 ;  /* 0x0000541012067816 */ /* 0x008fe20000000013 */
[----:B01----:R-:W-:Y:S06]  /*5be0*/  @!P1 BRA `(.L_x_9) ;  /* 0x0000004c007c9947 */ /* 0x003fec0003800000 */
.L_x_17:
[----:B-----5:R-:W-:Y:S01]  /*5bf0*/  PRMT R7, R155, 0x5410, R156 ;  /* 0x000054109b077816 */ /* 0x020fe2000000009c */
[----:B------:R-:W-:Y:S01]  /*5c00*/  IMAD.WIDE R22, R121, 0x2, R22 ;  /* 0x0000000279167825 */ /* 0x000fe200078e0216 */
[----:B------:R-:W-:Y:S02]  /*5c10*/  PRMT R8, R157, 0x5410, R158 ;  /* 0x000054109d087816 */ /* 0x000fe4000000009e */
[----:B------:R-:W-:Y:S01]  /*5c20*/  PRMT R9, R159, 0x5410, R160 ;  /* 0x000054109f097816 */ /* 0x000fe200000000a0 */
[----:B------:R-:W-:Y:S01]  /*5c30*/  IMAD.WIDE R26, R121, 0x2, R26 ;  /* 0x00000002791a7825 */ /* 0x000fe200078e021a */
[----:B------:R-:W-:Y:S02]  /*5c40*/  PRMT R10, R161, 0x5410, R162 ;  /* 0x00005410a10a7816 */ /* 0x000fe400000000a2 */
[----:B------:R-:W-:Y:S01]  /*5c50*/  PRMT R11, R163, 0x5410, R164 ;  /* 0x00005410a30b7816 */ /* 0x000fe200000000a4 */
[----:B------:R-:W-:Y:S01]  /*5c60*/  IMAD.WIDE R30, R121, 0x2, R30 ;  /* 0x00000002791e7825 */ /* 0x000fe200078e021e */
[----:B------:R-:W-:-:S02]  /*5c70*/  PRMT R12, R165, 0x5410, R166 ;  /* 0x00005410a50c7816 */ /* 0x000fc400000000a6 */
[----:B------:R-:W-:Y:S01]  /*5c80*/  PRMT R13, R167, 0x5410, R168 ;  /* 0x00005410a70d7816 */ /* 0x000fe200000000a8 */
        /* <DEDUP_REMOVED lines=11> */
[----:B------:R-:W-:Y:S01]  /*5d40*/  ISETP.GE.AND P1, PT, R100, R3, PT ;  /* 0x000000036400720c */ /* 0x000fe20003f26270 */
[C---:B------:R-:W-:Y:S01]  /*5d50*/  IMAD.WIDE R50, R121.reuse, 0x2, R50 ;  /* 0x0000000279327825 */ /* 0x040fe200078e0232 */
[----:B------:R0:W-:Y:S01]  /*5d60*/  STTM.x16 tmem[UR12+0x80], R4 ;  /* 0x00008004000079ed */ /* 0x0001e2000824000c */
[----:B------:R-:W1:Y:S01]  /*5d70*/  FENCE.VIEW.ASYNC.T ;  /* 0x00000000000073c6 */ /* 0x000e620000000200 */
[----:B------:R-:W-:Y:S01]  /*5d80*/  PRMT R154, RZ, 0x7610, R154 ;  /* 0x00007610ff9a7816 */ /* 0x000fe2000000009a */
[----:B-1----:R-:W-:Y:S01]  /*5d90*/  BAR.SYNC.DEFER_BLOCKING 0x0 ;  /* 0x0000000000007b1d */ /* 0x002fe20000010000 */
[----:B------:R-:W-:Y:S01]  /*5da0*/  PRMT R156, RZ, 0x7610, R156 ;  /* 0x00007610ff9c7816 */ /* 0x000fe2000000009c */
[----:B------:R-:W-:Y:S01]  /*5db0*/  IMAD.WIDE R54, R121, 0x2, R54 ;  /* 0x0000000279367825 */ /* 0x000fe200078e0236 */
[----:B------:R-:W-:-:S02]  /*5dc0*/  PRMT R158, RZ, 0x7610, R158 ;  /* 0x00007610ff9e7816 */ /* 0x000fc4000000009e */
[----:B------:R-:W-:Y:S01]  /*5dd0*/  PRMT R160, RZ, 0x7610, R160 ;  /* 0x00007610ffa07816 */ /* 0x000fe200000000a0 */
[C---:B------:R-:W-:Y:S01]  /*5de0*/  IMAD.WIDE R58, R121.reuse, 0x2, R58 ;  /* 0x00000002793a7825 */ /* 0x040fe200078e023a */
[----:B------:R-:W-:Y:S02]  /*5df0*/  PRMT R162, RZ, 0x7610, R162 ;  /* 0x00007610ffa27816 */ /* 0x000fe400000000a2 */
[----:B------:R-:W-:Y:S01]  /*5e00*/  PRMT R164, RZ, 0x7610, R164 ;  /* 0x00007610ffa47816 */ /* 0x000fe200000000a4 */
[C---:B------:R-:W-:Y:S01]  /*5e10*/  IMAD.WIDE R62, R121.reuse, 0x2, R62 ;  /* 0x00000002793e7825 */ /* 0x040fe200078e023e */
[----:B------:R-:W-:Y:S02]  /*5e20*/  PRMT R166, RZ, 0x7610, R166 ;  /* 0x00007610ffa67816 */ /* 0x000fe400000000a6 */
        /* <DEDUP_REMOVED lines=8> */
[----:B------:R-:W-:Y:S01]  /*5eb0*/  PRMT R161, RZ, 0x7610, R161 ;  /* 0x00007610ffa17816 */ /* 0x000fe200000000a1 */
[----:B------:R-:W2:Y:S01]  /*5ec0*/  @!P1 LDG.E.U16 R154, desc[UR22][R50.64] ;  /* 0x00000016329a9981 */ /* 0x000ea2000c1e1500 */
[----:B------:R-:W-:Y:S01]  /*5ed0*/  PRMT R163, RZ, 0x7610, R163 ;  /* 0x00007610ffa37816 */ /* 0x000fe200000000a3 */
[C---:B------:R-:W-:Y:S01]  /*5ee0*/  IMAD.WIDE R78, R121.reuse, 0x2, R78 ;  /* 0x00000002794e7825 */ /* 0x040fe200078e024e */
[----:B------:R-:W-:Y:S01]  /*5ef0*/  PRMT R165, RZ, 0x7610, R165 ;  /* 0x00007610ffa57816 */ /* 0x000fe200000000a5 */
[----:B------:R-:W3:Y:S01]  /*5f00*/  @!P1 LDG.E.U16 R156, desc[UR22][R46.64] ;  /* 0x000000162e9c9981 */ /* 0x000ee2000c1e1500 */
[----:B------:R-:W-:Y:S01]  /*5f10*/  PRMT R167, RZ, 0x7610, R167 ;  /* 0x00007610ffa77816 */ /* 0x000fe200000000a7 */
[----:B------:R-:W-:-:S02]  /*5f20*/  IMAD.WIDE R82, R121, 0x2, R82 ;  /* 0x0000000279527825 */ /* 0x000fc400078e0252 */
[----:B------:R-:W4:Y:S02]  /*5f30*/  @!P1 LDG.E.U16 R158, desc[UR22][R42.64] ;  /* 0x000000162a9e9981 */ /* 0x000f24000c1e1500 */
[C---:B------:R-:W-:Y:S01]  /*5f40*/  IMAD.WIDE R24, R121.reuse, 0x2, R24 ;  /* 0x0000000279187825 */ /* 0x040fe200078e0218 */
[----:B0-----:R-:W-:Y:S01]  /*5f50*/  PRMT R4, RZ, 0x7610, R4 ;  /* 0x00007610ff047816 */ /* 0x001fe20000000004 */
[----:B------:R-:W4:Y:S01]  /*5f60*/  @!P1 LDG.E.U16 R160, desc[UR22][R38.64] ;  /* 0x0000001626a09981 */ /* 0x000f22000c1e1500 */
[----:B------:R-:W-:Y:S01]  /*5f70*/  PRMT R6, RZ, 0x7610, R6 ;  /* 0x00007610ff067816 */ /* 0x000fe20000000006 */
[C---:B------:R-:W-:Y:S01]  /*5f80*/  IMAD.WIDE R28, R121.reuse, 0x2, R28 ;  /* 0x00000002791c7825 */ /* 0x040fe200078e021c */
[----:B------:R-:W-:Y:S01]  /*5f90*/  PRMT R8, RZ, 0x7610, R8 ;  /* 0x00007610ff087816 */ /* 0x000fe20000000008 */
        /* <DEDUP_REMOVED lines=26> */
[----:B------:R-:W-:-:S02]  /*6140*/  IMAD.WIDE R56, R121, 0x2, R56 ;  /* 0x0000000279387825 */ /* 0x000fc400078e0238 */
[----:B------:R-:W4:Y:S02]  /*6150*/  @!P1 LDG.E.U16 R16, desc[UR22][R58.64] ;  /* 0x000000163a109981 */ /* 0x000f24000c1e1500 */
[C---:B------:R-:W-:Y:S02]  /*6160*/  IMAD.WIDE R60, R121.reuse, 0x2, R60 ;  /* 0x00000002793c7825 */ /* 0x040fe400078e023c */
[----:B------:R-:W4:Y:S02]  /*6170*/  @!P1 LDG.E.U16 R18, desc[UR22][R54.64] ;  /* 0x0000001636129981 */ /* 0x000f24000c1e1500 */
[C---:B------:R-:W-:Y:S02]  /*6180*/  IMAD.WIDE R64, R121.reuse, 0x2, R64 ;  /* 0x0000000279407825 */ /* 0x040fe400078e0240 */
[----:B------:R-:W4:Y:S02]  /*6190*/  @!P1 LDG.E.U16 R164, desc[UR22][R30.64] ;  /* 0x000000161ea49981 */ /* 0x000f24000c1e1500 */
        /* <DEDUP_REMOVED lines=8> */
[----:B------:R-:W-:Y:S02]  /*6220*/  IMAD.WIDE R20, R121, 0x2, R20 ;  /* 0x0000000279147825 */ /* 0x000fe400078e0214 */
[----:B------:R-:W4:Y:S04]  /*6230*/  @!P1 LDG.E.U16 R5, desc[UR22][R80.64] ;  /* 0x0000001650059981 */ /* 0x000f28000c1e1500 */
        /* <DEDUP_REMOVED lines=12> */
[----:B------:R-:W4:Y:S01]  /*6300*/  @!P1 LDG.E.U16 R167, desc[UR22][R20.64] ;  /* 0x0000001614a79981 */ /* 0x000f22000c1e1500 */
[----:B------:R-:W-:Y:S01]  /*6310*/  BAR.SYNC.DEFER_BLOCKING 0x0 ;  /* 0x0000000000007b1d */ /* 0x000fe20000010000 */
[----:B------:R-:W-:-:S04]  /*6320*/  ULEA UR8, UR21, UR11, 0x3 ;  /* 0x0000000b15087291 */ /* 0x000fc8000f8e18ff */
[----:B------:R-:W-:Y:S01]  /*6330*/  UIADD3 UR8, UPT, UPT, UR8, 0x4000, URZ ;  /* 0x0000400008087890 */ /* 0x000fe2000fffe0ff */
[----:B--2---:R0:W-:Y:S04]  /*6340*/  STS.U16 [R101+UR11+0x3000], R154 ;  /* 0x0030009a65007988 */ /* 0x0041e8000800040b */
[----:B---3--:R0:W-:Y:S04]  /*6350*/  STS.U16 [R101+UR11+0x3200], R156 ;  /* 0x0032009c65007988 */ /* 0x0081e8000800040b */
[----:B----4-:R0:W-:Y:S04]  /*6360*/  STS.U16 [R101+UR11+0x3400], R158 ;  /* 0x0034009e65007988 */ /* 0x0101e8000800040b */
[----:B------:R0:W-:Y:S04]  /*6370*/  STS.U16 [R101+UR11+0x3600], R160 ;  /* 0x003600a065007988 */ /* 0x0001e8000800040b */
        /* <DEDUP_REMOVED lines=27> */
[----:B------:R0:W-:Y:S01]  /*6530*/  STS.U16 [R102+UR11+0x3f00], R167 ;  /* 0x003f00a766007988 */ /* 0x0001e2000800040b */
[----:B------:R1:W-:Y:S06]  /*6540*/  MEMBAR.ALL.CTA ;  /* 0x0000000000007992 */ /* 0x0003ec0000008000 */
[----:B-1----:R-:W1:Y:S02]  /*6550*/  FENCE.VIEW.ASYNC.S ;  /* 0x00000000000073c6 */ /* 0x002e640000000000 */
[----:B-1----:R-:W-:Y:S06]  /*6560*/  BAR.SYNC.DEFER_BLOCKING 0x0 ;  /* 0x0000000000007b1d */ /* 0x002fec0000010000 */
[----:B------:R-:W-:Y:S05]  /*6570*/  @P0 BRA `(.L_x_10) ;  /* 0x0000000000340947 */ /* 0x000fea0003800000 */
[----:B------:R-:W-:Y:S01]  /*6580*/  UIADD3 UR24, UPT, UPT, UR10, 0x88, URZ ;  /* 0x000000880a187890 */ /* 0x000fe2000fffe0ff */
[----:B------:R-:W-:Y:S01]  /*6590*/  UMOV UR16, UR6 ;  /* 0x0000000600107c82 */ /* 0x000fe20008000000 */
[----:B------:R-:W-:Y:S01]  /*65a0*/  UMOV UR17, 0x80004020 ;  /* 0x8000402000117882 */ /* 0x000fe20000000000 */
[----:B------:R-:W-:Y:S01]  /*65b0*/  UMOV UR18, 0x0 ;  /* 0x0000000000127882 */ /* 0x000fe20000000000 */
[----:B------:R-:W-:Y:S01]  /*65c0*/  UMOV UR19, 0x8200010 ;  /* 0x0820001000137882 */ /* 0x000fe20000000000 */
[----:B------:R-:W-:Y:S01]  /*65d0*/  UMOV UR9, URZ ;  /* 0x000000ff00097c82 */ /* 0x000fe20008000000 */
[----:B------:R-:W-:Y:S01]  /*65e0*/  UMOV UR26, 0x0 ;  /* 0x00000000001a7882 */ /* 0x000fe20000000000 */
[----:B------:R-:W-:Y:S01]  /*65f0*/  UMOV UR27, 0x8200010 ;  /* 0x08200010001b7882 */ /* 0x000fe20000000000 */
[----:B------:R1:W-:Y:S01]  /*6600*/  UTCHMMA tmem[UR13], gdesc[UR16], tmem[UR10], tmem[UR18], idesc[UR19], UPT ;  /* 0x00ff12100d0079ea */ /* 0x0003e2000b80000a */
[----:B------:R-:W-:Y:S01]  /*6610*/  UMOV UR4, UR8 ;  /* 0x0000000800047c82 */ /* 0x000fe20008000000 */
[----:B------:R1:W-:Y:S01]  /*6620*/  UTCHMMA tmem[UR24], gdesc[UR14], tmem[UR10], tmem[UR26], idesc[UR27], UPT ;  /* 0x00ff1a0e180079ea */ /* 0x0003e2000b80000a */
[----:B------:R1:W-:Y:S01]  /*6630*/  UTCBAR [UR4], URZ ;  /* 0x000000ff040073e9 */ /* 0x0003e200080000ff */
[----:B------:R-:W-:-:S02]  /*6640*/  NOP ;  /* 0x0000000000007918 */ /* 0x000fc40000000000 */
.L_x_10:
[----:B------:R-:W-:Y:S01]  /*6650*/  UIADD3 UR21, UPT, UPT, UR21, 0x1, URZ ;  /* 0x0000000115157890 */ /* 0x000fe2000fffe0ff */
[----:B------:R-:W-:Y:S01]  /*6660*/  IMAD.WIDE R152, R105, 0x2, R152 ;  /* 0x0000000269987825 */ /* 0x000fe200078e0298 */
[----:B------:R-:W-:Y:S02]  /*6670*/  UIADD3 UR20, UPT, UPT, UR20, -0x1, URZ ;  /* 0xffffffff14147890 */ /* 0x000fe4000fffe0ff */
[----:B------:R-:W-:Y:S01]  /*6680*/  UISETP.GT.AND UP1, UPT, UR21, 0x1, UPT ;  /* 0x000000011500788c */ /* 0x000fe2000bf24270 */
[----:B------:R-:W-:-:S03]  /*6690*/  VIADD R3, R3, 0xffffffe0 ;  /* 0xffffffe003037836 */ /* 0x000fc60000000000 */
[----:B-1----:R-:W-:Y:S02]  /*66a0*/  USEL UR4, URZ, 0x1, !UP1 ;  /* 0x00000001ff047887 */ /* 0x002fe4000c800000 */
[----:B------:R-:W-:Y:S02]  /*66b0*/  USEL UR21, UR21, URZ, !UP1 ;  /* 0x000000ff15157287 */ /* 0x000fe4000c800000 */
[----:B------:R-:W-:Y:S02]  /*66c0*/  UISETP.NE.U32.AND UP1, UPT, UR20, URZ, UPT ;  /* 0x000000ff1400728c */ /* 0x000fe4000bf25070 */
[----:B------:R-:W-:-:S03]  /*66d0*/  ULOP3.LUT UR9, UR5, UR4, URZ, 0x3c, !UPT ;  /* 0x0000000405097292 */ /* 0x000fc6000f8e3cff */
[----:B------:R-:W-:-:S04]  /*66e0*/  UMOV UR4, UR5 ;  /* 0x0000000500047c82 */ /* 0x000fc80008000000 */
[----:B------:R-:W-:Y:S01]  /*66f0*/  UMOV UR5, UR9 ;  /* 0x0000000900057c82 */ /* 0x000fe20008000000 */
[----:B------:R-:W-:Y:S05]  /*6700*/  BRA.U UP1, `(.L_x_11) ;  /* 0xffffffe901a07547 */ /* 0x000fea000b83ffff */
.L_x_8:
[----:B------:R-:W1:Y:S01]  /*6710*/  LDCU UR5, c[0x0][0x3b8] ;  /* 0x00007700ff0577ac */ /* 0x000e620008000800 */
[----:B------:R-:W-:Y:S01]  /*6720*/  ISETP.GE.AND P0, PT, R99, 0x20, PT ;  /* 0x000000206300780c */ /* 0x000fe20003f06270 */
[----:B------:R-:W2:Y:S01]  /*6730*/  LDCU UR6, c[0x0][0x3b4] ;  /* 0x00007680ff0677ac */ /* 0x000ea20008000800 */
[----:B------:R-:W3:Y:S01]  /*6740*/  LDCU.128 UR16, c[0x0][0x390] ;  /* 0x00007200ff1077ac */ /* 0x000ee20008000c00 */
[----:B-1----:R-:W-:-:S10]  /*6750*/  IMAD R132, R0, UR5, RZ ;  /* 0x0000000500847c24 */ /* 0x002fd4000f8e02ff */
[----:B------:R-:W-:Y:S05]  /*6760*/  @!P0 BRA `(.L_x_12) ;  /* 0x0000000000108947 */ /* 0x000fea0003800000 */
[----:B------:R-:W-:-:S06]  /*6770*/  USHF.L.U32 UR4, UR4, 0x1f, URZ ;  /* 0x0000001f04047899 */ /* 0x000fcc00080006ff */
[----:B------:R-:W-:-:S04]  /*6780*/  IMAD.U32 R3, RZ, RZ, UR4 ;  /* 0x00000004ff037e24 */ /* 0x000fc8000f8e00ff */
[----:B------:R-:W1:Y:S02]  /*6790*/  SYNCS.PHASECHK.TRANS64.TRYWAIT P0, [UR8], R3 ;  /* 0x00000003ff0075a7 */ /* 0x000e640008001108 */
[----:B-1----:R-:W-:Y:S05]  /*67a0*/  @!P0 BRA `(.L_x_13) ;  /* 0x0000004000988947 */ /* 0x002fea0003800000 */
.L_x_12:
[----:B------:R-:W-:Y:S01]  /*67b0*/  BAR.SYNC.DEFER_BLOCKING 0x0 ;  /* 0x0000000000007b1d */ /* 0x000fe20000010000 */
[----:B------:R-:W-:Y:S01]  /*67c0*/  VIADD R133, R132, UR5 ;  /* 0x0000000584857c36 */ /* 0x000fe20008000000 */
[----:B---3--:R-:W-:Y:S01]  /*67d0*/  ISETP.GE.AND P0, PT, R2, UR18, PT ;  /* 0x0000001202007c0c */ /* 0x008fe2000bf06270 */
[C---:B------:R-:W-:Y:S02]  /*67e0*/  VIADD R136, R0.reuse, 0x1 ;  /* 0x0000000100887836 */ /* 0x040fe40000000000 */
[----:B------:R-:W-:Y:S01]  /*67f0*/  VIADD R134, R133, UR5 ;  /* 0x0000000585867c36 */ /* 0x000fe20008000000 */
[----:B------:R-:W1:Y:S01]  /*6800*/  LDCU UR4, c[0x0][0x39c] ;  /* 0x00007380ff0477ac */ /* 0x000e620008000800 */
[----:B------:R-:W-:Y:S01]  /*6810*/  VIADD R137, R0, 0x3 ;  /* 0x0000000300897836 */ /* 0x000fe20000000000 */
[----:B------:R-:W-:Y:S01]  /*6820*/  ISETP.LT.AND P3, PT, R136, UR19, !P0 ;  /* 0x0000001388007c0c */ /* 0x000fe2000c761270 */
[----:B------:R-:W-:Y:S01]  /*6830*/  VIADD R135, R134, UR5 ;  /* 0x0000000586877c36 */ /* 0x000fe20008000000 */
[----:B------:R-:W3:Y:S01]  /*6840*/  LDCU UR7, c[0x0][0x39c] ;  /* 0x00007380ff0777ac */ /* 0x000ee20008000800 */
[----:B------:R-:W-:Y:S01]  /*6850*/  VIADD R138, R0, 0x2 ;  /* 0x00000002008a7836 */ /* 0x000fe20000000000 */
[----:B------:R-:W-:Y:S01]  /*6860*/  ISETP.LT.AND P4, PT, R137, UR19, !P0 ;  /* 0x0000001389007c0c */ /* 0x000fe2000c781270 */
[----:B------:R-:W-:Y:S01]  /*6870*/  VIADD R136, R135, UR5 ;  /* 0x0000000587887c36 */ /* 0x000fe20008000000 */
[----:B------:R-:W4:Y:S01]  /*6880*/  LDCU UR8, c[0x0][0x39c] ;  /* 0x00007380ff0877ac */ /* 0x000f220008000800 */
[----:B--2---:R-:W-:Y:S01]  /*6890*/  IMAD R3, R2, UR6, RZ ;  /* 0x0000000602037c24 */ /* 0x004fe2000f8e02ff */
[----:B------:R-:W-:Y:S01]  /*68a0*/  ISETP.LT.AND P1, PT, R138, UR19, !P0 ;  /* 0x000000138a007c0c */ /* 0x000fe2000c721270 */
[----:B------:R-:W-:Y:S01]  /*68b0*/  VIADD R137, R136, UR5 ;  /* 0x0000000588897c36 */ /* 0x000fe20008000000 */
[----:B------:R-:W2:Y:S01]  /*68c0*/  LDCU UR6, c[0x0][0x39c] ;  /* 0x00007380ff0677ac */ /* 0x000ea20008000800 */
[----:B------:R-:W-:Y:S01]  /*68d0*/  VIADD R170, R0, 0x4 ;  /* 0x0000000400aa7836 */ /* 0x000fe20000000000 */
[----:B------:R-:W-:Y:S01]  /*68e0*/  LEA R2, P5, R3, UR16, 0x1 ;  /* 0x0000001003027c11 */ /* 0x000fe2000f8a08ff */
[----:B------:R-:W-:-:S02]  /*68f0*/  VIADD R138, R137, UR5 ;  /* 0x00000005898a7c36 */ /* 0x000fc40008000000 */
[----:B------:R-:W-:Y:S01]  /*6900*/  VIADD R169, R0, 0x5 ;  /* 0x0000000500a97836 */ /* 0x000fe20000000000 */
[----:B------:R-:W5:Y:S02]  /*6910*/  @!P2 SYNCS.CCTL.IV [UR11+0x4000] ;  /* 0x00400000ff00a9b1 */ /* 0x000f64000800000b */
[----:B-----5:R-:W-:Y:S01]  /*6920*/  BAR.SYNC.DEFER_BLOCKING 0x0 ;  /* 0x0000000000007b1d */ /* 0x020fe20000010000 */
[----:B------:R-:W-:Y:S02]  /*6930*/  LEA.HI.X.SX32 R3, R3, UR17, 0x1, P5 ;  /* 0x0000001103037c11 */ /* 0x000fe4000a8f0eff */
[CC--:B------:R-:W-:Y:S02]  /*6940*/  LEA R144, P5, R132.reuse, R2.reuse, 0x1 ;  /* 0x0000000284907211 */ /* 0x0c0fe400078a08ff */
[C---:B------:R-:W-:Y:S02]  /*6950*/  LEA R146, P6, R133.reuse, R2, 0x1 ;  /* 0x0000000285927211 */ /* 0x040fe400078c08ff */
[-C--:B------:R-:W-:Y:S01]  /*6960*/  LEA.HI.X.SX32 R145, R132, R3.reuse, 0x1, P5 ;  /* 0x0000000384917211 */ /* 0x080fe200028f0eff */
[----:B0-----:R-:W0:Y:S01]  /*6970*/  LDTM.x128 R4, tmem[UR12] ;  /* 0x0000000c000479ee */ /* 0x001e2200083c0000 */
[----:B------:R-:W-:-:S02]  /*6980*/  LEA.HI.X.SX32 R147, R133, R3, 0x1, P6 ;  /* 0x0000000385937211 */ /* 0x000fc400030f0eff */
[CC--:B------:R-:W-:Y:S02]  /*6990*/  LEA R148, P5, R134.reuse, R2.reuse, 0x1 ;  /* 0x0000000286947211 */ /* 0x0c0fe400078a08ff */
[CC--:B------:R-:W-:Y:S02]  /*69a0*/  LEA R150, P6, R135.reuse, R2.reuse, 0x1 ;  /* 0x0000000287967211 */ /* 0x0c0fe400078c08ff */
[-C--:B------:R-:W-:Y:S02]  /*69b0*/  LEA.HI.X.SX32 R149, R134, R3.reuse, 0x1, P5 ;  /* 0x0000000386957211 */ /* 0x080fe400028f0eff */
[-C--:B------:R-:W-:Y:S02]  /*69c0*/  LEA R152, P5, R136, R2.reuse, 0x1 ;  /* 0x0000000288987211 */ /* 0x080fe400078a08ff */
[----:B------:R-:W-:Y:S02]  /*69d0*/  LEA.HI.X.SX32 R151, R135, R3, 0x1, P6 ;  /* 0x0000000387977211 */ /* 0x000fe400030f0eff */
[----:B------:R-:W-:-:S02]  /*69e0*/  LEA R156, P6, R138, R2, 0x1 ;  /* 0x000000028a9c7211 */ /* 0x000fc400078c08ff */
[-C--:B------:R-:W-:Y:S01]  /*69f0*/  LEA.HI.X.SX32 R153, R136, R3.reuse, 0x1, P5 ;  /* 0x0000000388997211 */ /* 0x080fe200028f0eff */
[----:B------:R-:W5:Y:S01]  /*6a00*/  @!P2 SYNCS.CCTL.IV [UR11+0x4008] ;  /* 0x00400800ff00a9b1 */ /* 0x000f62000800000b */
[C---:B------:R-:W-:Y:S01]  /*6a10*/  LEA R154, P2, R137.reuse, R2, 0x1 ;  /* 0x00000002899a7211 */ /* 0x040fe200078408ff */
[----:B------:R-:W-:Y:S01]  /*6a20*/  NOP ;  /* 0x0000000000007918 */ /* 0x000fe20000000000 */
[CC--:B------:R-:W-:Y:S02]  /*6a30*/  LEA.HI.X.SX32 R157, R138.reuse, R3.reuse, 0x1, P6 ;  /* 0x000000038a9d7211 */ /* 0x0c0fe400030f0eff */
[----:B------:R-:W-:Y:S02]  /*6a40*/  LEA.HI.X.SX32 R155, R137, R3, 0x1, P2 ;  /* 0x00000003899b7211 */ /* 0x000fe400010f0eff */
[----:B0-----:R-:W-:Y:S01]  /*6a50*/  F2FP.F16.F32.PACK_AB R168, R5, R4 ;  /* 0x0000000405a8723e */ /* 0x001fe200000000ff */
[----:B------:R-:W-:Y:S01]  /*6a60*/  VIADD R4, R138, UR5 ;  /* 0x000000058a047c36 */ /* 0x000fe20008000000 */
[----:B------:R-:W-:Y:S01]  /*6a70*/  F2FP.F16.F32.PACK_AB R6, R7, R6 ;  /* 0x000000060706723e */ /* 0x000fe200000000ff */
[----:B------:R-:W-:Y:S01]  /*6a80*/  VIADD R7, R0, 0x7 ;  /* 0x0000000700077836 */ /* 0x000fe20000000000 */
[----:B------:R-:W-:Y:S01]  /*6a90*/  F2FP.F16.F32.PACK_AB R8, R9, R8 ;  /* 0x000000080908723e */ /* 0x000fe200000000ff */
[C---:B------:R-:W-:Y:S01]  /*6aa0*/  VIADD R5, R4.reuse, UR5 ;  /* 0x0000000504057c36 */ /* 0x040fe20008000000 */
[----:B------:R-:W-:-:S02]  /*6ab0*/  LEA R158, P2, R4, R2, 0x1 ;  /* 0x00000002049e7211 */ /* 0x000fc400078408ff */
[----:B------:R-:W-:Y:S01]  /*6ac0*/  PRMT R9, R6, 0x7632, R9 ;  /* 0x0000763206097816 */ /* 0x000fe20000000009 */
[C---:B------:R-:W-:Y:S01]  /*6ad0*/  VIADD R132, R5.reuse, UR5 ;  /* 0x0000000505847c36 */ /* 0x040fe20008000000 */
[CC--:B------:R-:W-:Y:S02]  /*6ae0*/  LEA R160, P5, R5.reuse, R2.reuse, 0x1 ;  /* 0x0000000205a07211 */ /* 0x0c0fe400078a08ff */
[-C--:B------:R-:W-:Y:S01]  /*6af0*/  LEA.HI.X.SX32 R159, R4, R3.reuse, 0x1, P2 ;  /* 0x00000003049f7211 */ /* 0x080fe200010f0eff */
[C---:B------:R-:W-:Y:S01]  /*6b00*/  VIADD R133, R132.reuse, UR5 ;  /* 0x0000000584857c36 */ /* 0x040fe20008000000 */
[-C--:B------:R-:W-:Y:S02]  /*6b10*/  LEA R162, P6, R132, R2.reuse, 0x1 ;  /* 0x0000000284a27211 */ /* 0x080fe400078c08ff */
[----:B------:R-:W-:Y:S01]  /*6b20*/  LEA.HI.X.SX32 R161, R5, R3, 0x1, P5 ;  /* 0x0000000305a17211 */ /* 0x000fe200028f0eff */
[C---:B------:R-:W-:Y:S01]  /*6b30*/  VIADD R134, R133.reuse, UR5 ;  /* 0x0000000585867c36 */ /* 0x040fe20008000000 */
[----:B------:R-:W-:-:S02]  /*6b40*/  LEA R164, P2, R133, R2, 0x1 ;  /* 0x0000000285a47211 */ /* 0x000fc400078408ff */
[-C--:B------:R-:W-:Y:S01]  /*6b50*/  LEA.HI.X.SX32 R163, R132, R3.reuse, 0x1, P6 ;  /* 0x0000000384a37211 */ /* 0x080fe200030f0eff */
[C---:B------:R-:W-:Y:S01]  /*6b60*/  VIADD R135, R134.reuse, UR5 ;  /* 0x0000000586877c36 */ /* 0x040fe20008000000 */
[CC--:B------:R-:W-:Y:S02]  /*6b70*/  LEA R140, P5, R134.reuse, R2.reuse, 0x1 ;  /* 0x00000002868c7211 */ /* 0x0c0fe400078a08ff */
[-C--:B------:R-:W-:Y:S01]  /*6b80*/  LEA.HI.X.SX32 R165, R133, R3.reuse, 0x1, P2 ;  /* 0x0000000385a57211 */ /* 0x080fe200010f0eff */
[C---:B------:R-:W-:Y:S01]  /*6b90*/  VIADD R4, R135.reuse, UR5 ;  /* 0x0000000587047c36 */ /* 0x040fe20008000000 */
[C---:B------:R-:W-:Y:S02]  /*6ba0*/  LEA R142, P6, R135.reuse, R2, 0x1 ;  /* 0x00000002878e7211 */ /* 0x040fe400078c08ff */
[-C--:B------:R-:W-:Y:S01]  /*6bb0*/  LEA.HI.X.SX32 R141, R134, R3.reuse, 0x1, P5 ;  /* 0x00000003868d7211 */ /* 0x080fe200028f0eff */
[----:B------:R-:W-:Y:S01]  /*6bc0*/  VIADD R5, R4, UR5 ;  /* 0x0000000504057c36 */ /* 0x000fe20008000000 */
[----:B------:R-:W-:-:S02]  /*6bd0*/  LEA.HI.X.SX32 R143, R135, R3, 0x1, P6 ;  /* 0x00000003878f7211 */ /* 0x000fc400030f0eff */
[-C--:B------:R-:W-:Y:S01]  /*6be0*/  LEA R138, P5, R4, R2.reuse, 0x1 ;  /* 0x00000002048a7211 */ /* 0x080fe200078a08ff */
[C---:B------:R-:W-:Y:S01]  /*6bf0*/  VIADD R133, R5.reuse, UR5 ;  /* 0x0000000505857c36 */ /* 0x040fe20008000000 */
[-C--:B------:R-:W-:Y:S02]  /*6c00*/  LEA R136, P6, R5, R2.reuse, 0x1 ;  /* 0x0000000205887211 */ /* 0x080fe400078c08ff */
[----:B------:R-:W-:Y:S01]  /*6c10*/  ISETP.LT.AND P2, PT, R0, UR19, !P0 ;  /* 0x0000001300007c0c */ /* 0x000fe2000c741270 */
[----:B------:R-:W-:Y:S01]  /*6c20*/  VIADD R166, R133, UR5 ;  /* 0x0000000585a67c36 */ /* 0x000fe20008000000 */
[-C--:B------:R-:W-:Y:S02]  /*6c30*/  LEA.HI.X.SX32 R137, R5, R3.reuse, 0x1, P6 ;  /* 0x0000000305897211 */ /* 0x080fe400030f0eff */
[----:B------:R-:W-:Y:S01]  /*6c40*/  LEA.HI.X.SX32 R139, R4, R3, 0x1, P5 ;  /* 0x00000003048b7211 */ /* 0x000fe200028f0eff */
[----:B------:R-:W-:Y:S01]  /*6c50*/  VIADD R167, R166, UR5 ;  /* 0x00000005a6a77c36 */ /* 0x000fe20008000000 */
[----:B------:R-:W-:-:S02]  /*6c60*/  LEA R134, P6, R133, R2, 0x1 ;  /* 0x0000000285867211 */ /* 0x000fc400078c08ff */
[CC--:B------:R-:W-:Y:S02]  /*6c70*/  LEA R132, P5, R166.reuse, R2.reuse, 0x1 ;  /* 0x00000002a6847211 */ /* 0x0c0fe400078a08ff */
[-C--:B------:R-:W-:Y:S02]  /*6c80*/  LEA.HI.X.SX32 R135, R133, R3.reuse, 0x1, P6 ;  /* 0x0000000385877211 */ /* 0x080fe400030f0eff */
[----:B------:R-:W-:Y:S01]  /*6c90*/  LEA.HI.X.SX32 R133, R166, R3, 0x1, P5 ;  /* 0x00000003a6857211 */ /* 0x000fe200028f0eff */
[----:B------:R-:W-:Y:S01]  /*6ca0*/  VIADD R166, R0, 0x6 ;  /* 0x0000000600a67836 */ /* 0x000fe20000000000 */
[----:B------:R0:W-:Y:S01]  /*6cb0*/  @P2 STG.E.U16 desc[UR22][R144.64], R168 ;  /* 0x000000a890002986 */ /* 0x0001e2000c101516 */
[----:B------:R-:W-:Y:S02]  /*6cc0*/  ISETP.LT.AND P5, PT, R170, UR19, !P0 ;  /* 0x00000013aa007c0c */ /* 0x000fe4000c7a1270 */
[----:B------:R-:W-:Y:S02]  /*6cd0*/  LEA R4, P6, R167, R2, 0x1 ;  /* 0x00000002a7047211 */ /* 0x000fe400078c08ff */
[----:B------:R-:W-:-:S02]  /*6ce0*/  ISETP.LT.AND P2, PT, R166, UR19, !P0 ;  /* 0x00000013a6007c0c */ /* 0x000fc4000c741270 */
[----:B------:R-:W-:Y:S01]  /*6cf0*/  PRMT R166, R6, 0x7610, R166 ;  /* 0x0000761006a67816 */ /* 0x000fe200000000a6 */
[----:B------:R-:W-:Y:S01]  /*6d00*/  VIADD R6, R0, 0x9 ;  /* 0x0000000900067836 */ /* 0x000fe20000000000 */
[C---:B------:R-:W-:Y:S01]  /*6d10*/  LEA.HI.X.SX32 R5, R167.reuse, R3, 0x1, P6 ;  /* 0x00000003a7057211 */ /* 0x040fe200030f0eff */
[----:B------:R-:W-:Y:S01]  /*6d20*/  VIADD R167, R167, UR5 ;  /* 0x00000005a7a77c36 */ /* 0x000fe20008000000 */
[----:B------:R-:W-:Y:S02]  /*6d30*/  ISETP.LT.AND P6, PT, R169, UR19, !P0 ;  /* 0x00000013a9007c0c */ /* 0x000fe4000c7c1270 */
[----:B0-----:R-:W-:Y:S02]  /*6d40*/  PRMT R145, R168, 0x7632, R145 ;  /* 0x00007632a8917816 */ /* 0x001fe40000000091 */
[----:B------:R-:W-:Y:S02]  /*6d50*/  F2FP.F16.F32.PACK_AB R10, R11, R10 ;  /* 0x0000000a0b0a723e */ /* 0x000fe400000000ff */
[----:B------:R-:W-:Y:S01]  /*6d60*/  F2FP.F16.F32.PACK_AB R12, R13, R12 ;  /* 0x0000000c0d0c723e */ /* 0x000fe200000000ff */
[----:B------:R-:W-:Y:S01]  /*6d70*/  @P3 STG.E.U16 desc[UR22][R146.64], R145 ;  /* 0x0000009192003986 */ /* 0x000fe2000c101516 */
[----:B------:R-:W-:Y:S01]  /*6d80*/  ISETP.LT.AND P3, PT, R7, UR19, !P0 ;  /* 0x0000001307007c0c */ /* 0x000fe2000c761270 */
[C---:B------:R-:W-:Y:S01]  /*6d90*/  VIADD R7, R0.reuse, 0x8 ;  /* 0x0000000800077836 */ /* 0x040fe20000000000 */
[----:B------:R-:W-:Y:S01]  /*6da0*/  F2FP.F16.F32.PACK_AB R14, R15, R14 ;  /* 0x0000000e0f0e723e */ /* 0x000fe200000000ff */
[----:B------:R-:W-:Y:S01]  /*6db0*/  @P1 STG.E.U16 desc[UR22][R148.64], R166 ;  /* 0x000000a694001986 */ /* 0x000fe2000c101516 */
[----:B------:R-:W-:Y:S01]  /*6dc0*/  F2FP.F16.F32.PACK_AB R16, R17, R16 ;  /* 0x000000101110723e */ /* 0x000fe200000000ff */
[----:B------:R-:W-:Y:S01]  /*6dd0*/  VIADD R17, R0, 0x7e ;  /* 0x0000007e00117836 */ /* 0x000fe20000000000 */
[----:B------:R-:W-:Y:S01]  /*6de0*/  ISETP.LT.AND P1, PT, R7, UR19, !P0 ;  /* 0x0000001307007c0c */ /* 0x000fe2000c721270 */
[----:B------:R0:W-:Y:S01]  /*6df0*/  @P4 STG.E.U16 desc[UR22][R150.64], R9 ;  /* 0x0000000996004986 */ /* 0x0001e2000c101516 */
[----:B------:R-:W-:Y:S01]  /*6e00*/  ISETP.LT.AND P4, PT, R6, UR19, !P0 ;  /* 0x0000001306007c0c */ /* 0x000fe2000c781270 */
[----:B------:R-:W-:Y:S01]  /*6e10*/  VIADD R6, R0, 0xa ;  /* 0x0000000a00067836 */ /* 0x000fe20000000000 */
[----:B------:R-:W-:Y:S01]  /*6e20*/  PRMT R7, R8, 0x7632, R7 ;  /* 0x0000763208077816 */ /* 0x000fe20000000007 */
[----:B------:R1:W-:Y:S01]  /*6e30*/  @P5 STG.E.U16 desc[UR22][R152.64], R8 ;  /* 0x0000000898005986 */ /* 0x0003e2000c101516 */
[----:B------:R-:W-:-:S02]  /*6e40*/  F2FP.F16.F32.PACK_AB R18, R19, R18 ;  /* 0x000000121312723e */ /* 0x000fc400000000ff */
[----:B------:R-:W-:Y:S01]  /*6e50*/  ISETP.LT.AND P5, PT, R6, UR19, !P0 ;  /* 0x0000001306007c0c */ /* 0x000fe2000c7a1270 */
[----:B------:R-:W-:Y:S01]  /*6e60*/  VIADD R6, R0, 0xb ;  /* 0x0000000b00067836 */ /* 0x000fe20000000000 */
[----:B------:R2:W-:Y:S01]  /*6e70*/  @P6 STG.E.U16 desc[UR22][R154.64], R7 ;  /* 0x000000079a006986 */ /* 0x0005e2000c101516 */
[----:B------:R-:W-:Y:S02]  /*6e80*/  F2FP.F16.F32.PACK_AB R20, R21, R20 ;  /* 0x000000141514723e */ /* 0x000fe400000000ff */
[----:B0-----:R-:W-:Y:S01]  /*6e90*/  PRMT R9, R16, 0x7632, R9 ;  /* 0x0000763210097816 */ /* 0x001fe20000000009 */
[----:B------:R0:W-:Y:S01]  /*6ea0*/  @P2 STG.E.U16 desc[UR22][R156.64], R10 ;  /* 0x0000000a9c002986 */ /* 0x0001e2000c101516 */
[----:B------:R-:W-:Y:S01]  /*6eb0*/  ISETP.LT.AND P6, PT, R6, UR19, !P0 ;  /* 0x0000001306007c0c */ /* 0x000fe2000c7c1270 */
[----:B------:R-:W-:Y:S01]  /*6ec0*/  VIADD R6, R0, 0xc ;  /* 0x0000000c00067836 */ /* 0x000fe20000000000 */
[----:B-1----:R-:W-:Y:S02]  /*6ed0*/  PRMT R8, R10, 0x7632, R8 ;  /* 0x000076320a087816 */ /* 0x002fe40000000008 */
[----:B------:R-:W-:-:S02]  /*6ee0*/  F2FP.F16.F32.PACK_AB R22, R23, R22 ;  /* 0x000000161716723e */ /* 0x000fc400000000ff */
[----:B------:R-:W-:Y:S01]  /*6ef0*/  ISETP.LT.AND P2, PT, R6, UR19, !P0 ;  /* 0x0000001306007c0c */ /* 0x000fe2000c741270 */
[----:B------:R-:W-:Y:S01]  /*6f00*/  VIADD R6, R0, 0xd ;  /* 0x0000000d00067836 */ /* 0x000fe20000000000 */
[----:B------:R1:W-:Y:S01]  /*6f10*/  @P3 STG.E.U16 desc[UR22][R158.64], R8 ;  /* 0x000000089e003986 */ /* 0x0003e2000c101516 */
[----:B--2---:R-:W-:Y:S01]  /*6f20*/  PRMT R7, R12, 0x7632, R7 ;  /* 0x000076320c077816 */ /* 0x004fe20000000007 */
[----:B0-----:R-:W-:Y:S02]  /*6f30*/  VIADD R10, R167, UR5 ;  /* 0x00000005a70a7c36 */ /* 0x001fe40008000000 */
[----:B------:R-:W-:Y:S01]  /*6f40*/  ISETP.LT.AND P3, PT, R6, UR19, !P0 ;  /* 0x0000001306007c0c */ /* 0x000fe2000c761270 */
[----:B------:R-:W-:Y:S01]  /*6f50*/  VIADD R6, R0, 0xe ;  /* 0x0000000e00067836 */ /* 0x000fe20000000000 */
[----:B------:R0:W-:Y:S01]  /*6f60*/  @P1 STG.E.U16 desc[UR22][R160.64], R12 ;  /* 0x0000000ca0001986 */ /* 0x0001e2000c101516 */
[----:B------:R-:W-:Y:S02]  /*6f70*/  F2FP.F16.F32.PACK_AB R24, R25, R24 ;  /* 0x000000181918723e */ /* 0x000fe400000000ff */
[----:B------:R-:W-:Y:S01]  /*6f80*/  F2FP.F16.F32.PACK_AB R26, R27, R26 ;  /* 0x0000001a1b1a723e */ /* 0x000fe200000000ff */
[----:B------:R2:W-:Y:S01]  /*6f90*/  @P4 STG.E.U16 desc[UR22][R162.64], R7 ;  /* 0x00000007a2004986 */ /* 0x0005e2000c101516 */
[----:B------:R-:W-:Y:S01]  /*6fa0*/  ISETP.LT.AND P1, PT, R6, UR19, !P0 ;  /* 0x0000001306007c0c */ /* 0x000fe2000c721270 */
[----:B------:R-:W-:Y:S01]  /*6fb0*/  VIADD R6, R0, 0xf ;  /* 0x0000000f00067836 */ /* 0x000fe20000000000 */
[----:B-1----:R-:W-:Y:S01]  /*6fc0*/  PRMT R8, R14, 0x7632, R8 ;  /* 0x000076320e087816 */ /* 0x002fe20000000008 */
[----:B------:R-:W-:Y:S01]  /*6fd0*/  @P5 STG.E.U16 desc[UR22][R164.64], R14 ;  /* 0x0000000ea4005986 */ /* 0x000fe2000c101516 */
[----:B------:R-:W-:-:S02]  /*6fe0*/  F2FP.F16.F32.PACK_AB R28, R29, R28 ;  /* 0x0000001c1d1c723e */ /* 0x000fc400000000ff */
[----:B------:R-:W-:Y:S01]  /*6ff0*/  ISETP.LT.AND P4, PT, R6, UR19, !P0 ;  /* 0x0000001306007c0c */ /* 0x000fe2000c781270 */
[C---:B------:R-:W-:Y:S01]  /*7000*/  VIADD R6, R0.reuse, 0x10 ;  /* 0x0000001000067836 */ /* 0x040fe20000000000 */
[----:B------:R1:W-:Y:S01]  /*7010*/  @P6 STG.E.U16 desc[UR22][R140.64], R8 ;  /* 0x000000088c006986 */ /* 0x0003e2000c101516 */
[C---:B0-----:R-:W-:Y:S01]  /*7020*/  VIADD R12, R0.reuse, 0x1c ;  /* 0x0000001c000c7836 */ /* 0x041fe20000000000 */
[----:B------:R-:W-:Y:S01]  /*7030*/  F2FP.F16.F32.PACK_AB R30, R31, R30 ;  /* 0x0000001e1f1e723e */ /* 0x000fe200000000ff */
[----:B--2---:R-:W-:Y:S01]  /*7040*/  VIADD R7, R0, 0x13 ;  /* 0x0000001300077836 */ /* 0x004fe20000000000 */
[----:B------:R-:W-:Y:S01]  /*7050*/  ISETP.LT.AND P5, PT, R6, UR19, !P0 ;  /* 0x0000001306007c0c */ /* 0x000fe2000c7a1270 */
[----:B------:R-:W-:Y:S01]  /*7060*/  VIADD R6, R0, 0x11 ;  /* 0x0000001100067836 */ /* 0x000fe20000000000 */
[----:B------:R-:W-:Y:S01]  /*7070*/  @P2 STG.E.U16 desc[UR22][R142.64], R16 ;  /* 0x000000108e002986 */ /* 0x000fe2000c101516 */
[----:B------:R-:W-:Y:S02]  /*7080*/  F2FP.F16.F32.PACK_AB R32, R33, R32 ;  /* 0x000000202120723e */ /* 0x000fe400000000ff */
[----:B------:R-:W-:Y:S01]  /*7090*/  F2FP.F16.F32.PACK_AB R34, R35, R34 ;  /* 0x000000222322723e */ /* 0x000fe200000000ff */
[----:B------:R0:W-:Y:S01]  /*70a0*/  @P3 STG.E.U16 desc[UR22][R138.64], R9 ;  /* 0x000000098a003986 */ /* 0x0001e2000c101516 */
[----:B------:R-:W-:Y:S01]  /*70b0*/  ISETP.LT.AND P6, PT, R6, UR19, !P0 ;  /* 0x0000001306007c0c */ /* 0x000fe2000c7c1270 */
[----:B------:R-:W-:Y:S01]  /*70c0*/  VIADD R6, R0, 0x12 ;  /* 0x0000001200067836 */ /* 0x000fe20000000000 */
[----:B------:R-:W-:Y:S01]  /*70d0*/  ISETP.LT.AND P3, PT, R7, UR6, !P0 ;  /* 0x0000000607007c0c */ /* 0x000fe2000c761270 */
[----:B------:R-:W-:Y:S01]  /*70e0*/  @P1 STG.E.U16 desc[UR22][R136.64], R18 ;  /* 0x0000001288001986 */ /* 0x000fe2000c101516 */
[----:B------:R-:W-:Y:S01]  /*70f0*/  PRMT R7, R18, 0x7632, R7 ;  /* 0x0000763212077816 */ /* 0x000fe20000000007 */
[----:B------:R-:W2:Y:S01]  /*7100*/  LDCU UR6, c[0x0][0x39c] ;  /* 0x00007380ff0677ac */ /* 0x000ea20008000800 */
[----:B------:R-:W-:Y:S01]  /*7110*/  ISETP.LT.AND P2, PT, R6, UR4, !P0 ;  /* 0x0000000406007c0c */ /* 0x000fe2000c741270 */
[C---:B------:R-:W-:Y:S01]  /*7120*/  VIADD R6, R0.reuse, 0x14 ;  /* 0x0000001400067836 */ /* 0x040fe20000000000 */
[----:B------:R-:W-:Y:S01]  /*7130*/  F2FP.F16.F32.PACK_AB R36, R37, R36 ;  /* 0x000000242524723e */ /* 0x000fe200000000ff */
[----:B------:R-:W2:Y:S01]  /*7140*/  LDCU UR4, c[0x0][0x39c] ;  /* 0x00007380ff0477ac */ /* 0x000ea20008000800 */
[----:B-1----:R-:W-:Y:S01]  /*7150*/  VIADD R8, R0, 0x16 ;  /* 0x0000001600087836 */ /* 0x002fe20000000000 */
[----:B0-----:R-:W-:Y:S01]  /*7160*/  PRMT R9, R20, 0x7632, R9 ;  /* 0x0000763214097816 */ /* 0x001fe20000000009 */
[----:B------:R0:W-:Y:S01]  /*7170*/  @P4 STG.E.U16 desc[UR22][R134.64], R7 ;  /* 0x0000000786004986 */ /* 0x0001e2000c101516 */
[----:B---3--:R-:W-:Y:S01]  /*7180*/  ISETP.LT.AND P1, PT, R6, UR7, !P0 ;  /* 0x0000000706007c0c */ /* 0x008fe2000c721270 */
[----:B------:R-:W-:Y:S01]  /*7190*/  VIADD R6, R0, 0x15 ;  /* 0x0000001500067836 */ /* 0x000fe20000000000 */
[----:B------:R-:W1:Y:S01]  /*71a0*/  LDCU UR7, c[0x0][0x39c] ;  /* 0x00007380ff0777ac */ /* 0x000e620008000800 */
[----:B------:R-:W-:Y:S01]  /*71b0*/  @P5 STG.E.U16 desc[UR22][R132.64], R20 ;  /* 0x0000001484005986 */ /* 0x000fe2000c101516 */
[----:B------:R-:W-:-:S02]  /*71c0*/  F2FP.F16.F32.PACK_AB R38, R39, R38 ;  /* 0x000000262726723e */ /* 0x000fc400000000ff */
[----:B----4-:R-:W-:Y:S01]  /*71d0*/  ISETP.LT.AND P4, PT, R6, UR8, !P0 ;  /* 0x0000000806007c0c */ /* 0x010fe2000c781270 */
[----:B------:R3:W-:Y:S01]  /*71e0*/  @P6 STG.E.U16 desc[UR22][R4.64], R9 ;  /* 0x0000000904006986 */ /* 0x0007e2000c101516 */
[----:B------:R-:W-:Y:S02]  /*71f0*/  LEA R6, P5, R167, R2, 0x1 ;  /* 0x00000002a7067211 */ /* 0x000fe400078a08ff */
[----:B------:R-:W-:Y:S02]  /*7200*/  F2FP.F16.F32.PACK_AB R40, R41, R40 ;  /* 0x000000282928723e */ /* 0x000fe400000000ff */
[-C--:B0-----:R-:W-:Y:S02]  /*7210*/  LEA.HI.X.SX32 R7, R167, R3.reuse, 0x1, P5 ;  /* 0x00000003a7077211 */ /* 0x081fe400028f0eff */
[----:B--2---:R-:W-:Y:S01]  /*7220*/  ISETP.LT.AND P6, PT, R8, UR4, !P0 ;  /* 0x0000000408007c0c */ /* 0x004fe2000c7c1270 */
[----:B------:R-:W0:Y:S01]  /*7230*/  LDCU UR4, c[0x0][0x39c] ;  /* 0x00007380ff0477ac */ /* 0x000e220008000800 */
[----:B------:R-:W-:Y:S01]  /*7240*/  LEA R8, P5, R10, R2, 0x1 ;  /* 0x000000020a087211 */ /* 0x000fe200078a08ff */
[----:B------:R2:W-:Y:S01]  /*7250*/  @P2 STG.E.U16 desc[UR22][R6.64], R22 ;  /* 0x0000001606002986 */ /* 0x0005e2000c101516 */
[----:B------:R-:W-:Y:S01]  /*7260*/  F2FP.F16.F32.PACK_AB R42, R43, R42 ;  /* 0x0000002a2b2a723e */ /* 0x000fe200000000ff */
[----:B---3--:R-:W-:Y:S01]  /*7270*/  VIADD R4, R0, 0x17 ;  /* 0x0000001700047836 */ /* 0x008fe20000000000 */
[C---:B------:R-:W-:Y:S01]  /*7280*/  LEA.HI.X.SX32 R9, R10.reuse, R3, 0x1, P5 ;  /* 0x000000030a097211 */ /* 0x040fe200028f0eff */
[----:B------:R-:W-:Y:S01]  /*7290*/  VIADD R10, R10, UR5 ;  /* 0x000000050a0a7c36 */ /* 0x000fe20008000000 */
[----:B------:R-:W-:-:S02]  /*72a0*/  PRMT R5, R22, 0x7632, R5 ;  /* 0x0000763216057816 */ /* 0x000fc40000000005 */
[----:B------:R-:W-:Y:S01]  /*72b0*/  ISETP.LT.AND P2, PT, R4, UR6, !P0 ;  /* 0x0000000604007c0c */ /* 0x000fe2000c741270 */
[----:B------:R-:W3:Y:S01]  /*72c0*/  LDCU UR6, c[0x0][0x39c] ;  /* 0x00007380ff0677ac */ /* 0x000ee20008000800 */
[C---:B------:R-:W-:Y:S01]  /*72d0*/  VIADD R11, R10.reuse, UR5 ;  /* 0x000000050a0b7c36 */ /* 0x040fe20008000000 */
[----:B------:R4:W-:Y:S01]  /*72e0*/  @P3 STG.E.U16 desc[UR22][R8.64], R5 ;  /* 0x0000000508003986 */ /* 0x0009e2000c101516 */
[----:B------:R-:W-:Y:S01]  /*72f0*/  LEA R4, P3, R10, R2, 0x1 ;  /* 0x000000020a047211 */ /* 0x000fe200078608ff */
[C---:B--2---:R-:W-:Y:S01]  /*7300*/  VIADD R6, R0.reuse, 0x18 ;  /* 0x0000001800067836 */ /* 0x044fe20000000000 */
[----:B------:R-:W-:Y:S01]  /*7310*/  F2FP.F16.F32.PACK_AB R44, R45, R44 ;  /* 0x0000002c2d2c723e */ /* 0x000fe200000000ff */
[----:B------:R-:W-:Y:S01]  /*7320*/  VIADD R7, R0, 0x19 ;  /* 0x0000001900077836 */ /* 0x000fe20000000000 */
[----:B------:R-:W-:Y:S02]  /*7330*/  F2FP.F16.F32.PACK_AB R46, R47, R46 ;  /* 0x0000002e2f2e723e */ /* 0x000fe400000000ff */
[----:B------:R-:W-:-:S02]  /*7340*/  F2FP.F16.F32.PACK_AB R48, R49, R48 ;  /* 0x000000303130723e */ /* 0x000fc400000000ff */
[----:B------:R-:W-:Y:S02]  /*7350*/  F2FP.F16.F32.PACK_AB R50, R51, R50 ;  /* 0x000000323332723e */ /* 0x000fe400000000ff */
[----:B------:R-:W-:Y:S01]  /*7360*/  F2FP.F16.F32.PACK_AB R52, R53, R52 ;  /* 0x000000343534723e */ /* 0x000fe200000000ff */
[----:B----4-:R-:W-:Y:S01]  /*7370*/  VIADD R8, R0, 0x1a ;  /* 0x0000001a00087836 */ /* 0x010fe20000000000 */
[-C--:B------:R-:W-:Y:S02]  /*7380*/  LEA.HI.X.SX32 R5, R10, R3.reuse, 0x1, P3 ;  /* 0x000000030a057211 */ /* 0x080fe400018f0eff */
[----:B0-----:R-:W-:Y:S01]  /*7390*/  ISETP.LT.AND P3, PT, R6, UR4, !P0 ;  /* 0x0000000406007c0c */ /* 0x001fe2000c761270 */
[----:B------:R-:W0:Y:S01]  /*73a0*/  LDCU UR4, c[0x0][0x39c] ;  /* 0x00007380ff0477ac */ /* 0x000e220008000800 */
[----:B------:R-:W-:Y:S01]  /*73b0*/  LEA R6, P5, R11, R2, 0x1 ;  /* 0x000000020b067211 */ /* 0x000fe200078a08ff */
[----:B------:R2:W-:Y:S01]  /*73c0*/  @P1 STG.E.U16 desc[UR22][R4.64], R24 ;  /* 0x0000001804001986 */ /* 0x0005e2000c101516 */
[----:B-1----:R-:W-:Y:S01]  /*73d0*/  ISETP.LT.AND P1, PT, R7, UR7, !P0 ;  /* 0x0000000707007c0c */ /* 0x002fe2000c721270 */
[----:B------:R-:W1:Y:S01]  /*73e0*/  LDCU UR7, c[0x0][0x39c] ;  /* 0x00007380ff0777ac */ /* 0x000e620008000800 */
[C---:B------:R-:W-:Y:S01]  /*73f0*/  LEA.HI.X.SX32 R7, R11.reuse, R3, 0x1, P5 ;  /* 0x000000030b077211 */ /* 0x040fe200028f0eff */
[----:B------:R-:W-:Y:S01]  /*7400*/  VIADD R11, R11, UR5 ;  /* 0x000000050b0b7c36 */ /* 0x000fe20008000000 */
[----:B---3--:R-:W-:Y:S01]  /*7410*/  ISETP.LT.AND P5, PT, R8, UR6, !P0 ;  /* 0x0000000608007c0c */ /* 0x008fe2000c7a1270 */
[----:B------:R-:W3:Y:S01]  /*7420*/  LDCU UR6, c[0x0][0x39c] ;  /* 0x00007380ff0677ac */ /* 0x000ee20008000800 */
[----:B------:R-:W-:Y:S01]  /*7430*/  F2FP.F16.F32.PACK_AB R54, R55, R54 ;  /* 0x000000363736723e */ /* 0x000fe200000000ff */
[----:B------:R-:W-:Y:S01]  /*7440*/  VIADD R10, R11, UR5 ;  /* 0x000000050b0a7c36 */ /* 0x000fe20008000000 */
[----:B------:R-:W-:-:S02]  /*7450*/  F2FP.F16.F32.PACK_AB R56, R57, R56 ;  /* 0x000000383938723e */ /* 0x000fc400000000ff */
[----:B------:R-:W-:Y:S02]  /*7460*/  F2FP.F16.F32.PACK_AB R58, R59, R58 ;  /* 0x0000003a3b3a723e */ /* 0x000fe400000000ff */
[----:B--2---:R-:W-:Y:S02]  /*7470*/  PRMT R5, R24, 0x7632, R5 ;  /* 0x0000763218057816 */ /* 0x004fe40000000005 */
[----:B------:R-:W-:Y:S02]  /*7480*/  F2FP.F16.F32.PACK_AB R60, R61, R60 ;  /* 0x0000003c3d3c723e */ /* 0x000fe400000000ff */
[----:B------:R-:W-:Y:S01]  /*7490*/  F2FP.F16.F32.PACK_AB R62, R63, R62 ;  /* 0x0000003e3f3e723e */ /* 0x000fe200000000ff */
[----:B------:R2:W-:Y:S01]  /*74a0*/  @P4 STG.E.U16 desc[UR22][R6.64], R5 ;  /* 0x0000000506004986 */ /* 0x0005e2000c101516 */
[----:B------:R-:W-:Y:S02]  /*74b0*/  LEA R8, P4, R11, R2, 0x1 ;  /* 0x000000020b087211 */ /* 0x000fe400078808ff */
[----:B------:R-:W-:-:S02]  /*74c0*/  F2FP.F16.F32.PACK_AB R64, R65, R64 ;  /* 0x000000404140723e */ /* 0x000fc400000000ff */
[-C--:B------:R-:W-:Y:S01]  /*74d0*/  LEA.HI.X.SX32 R9, R11, R3.reuse, 0x1, P4 ;  /* 0x000000030b097211 */ /* 0x080fe200020f0eff */
[----:B------:R-:W-:Y:S01]  /*74e0*/  VIADD R11, R0, 0x1b ;  /* 0x0000001b000b7836 */ /* 0x000fe20000000000 */
[----:B------:R-:W-:Y:S02]  /*74f0*/  LEA R4, P4, R10, R2, 0x1 ;  /* 0x000000020a047211 */ /* 0x000fe400078808ff */
[----:B------:R-:W-:Y:S01]  /*7500*/  F2FP.F16.F32.PACK_AB R66, R67, R66 ;  /* 0x000000424342723e */ /* 0x000fe200000000ff */
[----:B------:R4:W-:Y:S01]  /*7510*/  @P6 STG.E.U16 desc[UR22][R8.64], R26 ;  /* 0x0000001a08006986 */ /* 0x0009e2000c101516 */
[----:B------:R-:W-:Y:S02]  /*7520*/  F2FP.F16.F32.PACK_AB R68, R69, R68 ;  /* 0x000000444544723e */ /* 0x000fe400000000ff */
[----:B--2---:R-:W-:Y:S02]  /*7530*/  PRMT R7, R26, 0x7632, R7 ;  /* 0x000076321a077816 */ /* 0x004fe40000000007 */
[C---:B------:R-:W-:Y:S01]  /*7540*/  LEA.HI.X.SX32 R5, R10.reuse, R3, 0x1, P4 ;  /* 0x000000030a057211 */ /* 0x040fe200020f0eff */
[----:B------:R-:W-:Y:S01]  /*7550*/  VIADD R10, R10, UR5 ;  /* 0x000000050a0a7c36 */ /* 0x000fe20008000000 */
[----:B0-----:R-:W-:Y:S01]  /*7560*/  ISETP.LT.AND P4, PT, R11, UR4, !P0 ;  /* 0x000000040b007c0c */ /* 0x001fe2000c781270 */
[----:B------:R-:W0:Y:S01]  /*7570*/  LDCU UR4, c[0x0][0x39c] ;  /* 0x00007380ff0477ac */ /* 0x000e220008000800 */
[----:B------:R-:W-:Y:S01]  /*7580*/  F2FP.F16.F32.PACK_AB R70, R71, R70 ;  /* 0x000000464746723e */ /* 0x000fe200000000ff */
[----:B------:R2:W-:Y:S01]  /*7590*/  @P2 STG.E.U16 desc[UR22][R4.64], R7 ;  /* 0x0000000704002986 */ /* 0x0005e2000c101516 */
[C---:B------:R-:W-:Y:S01]  /*75a0*/  LEA R6, P2, R10.reuse, R2, 0x1 ;  /* 0x000000020a067211 */ /* 0x040fe200078408ff */
[----:B------:R-:W-:Y:S01]  /*75b0*/  VIADD R11, R10, UR5 ;  /* 0x000000050a0b7c36 */ /* 0x000fe20008000000 */
[----:B------:R-:W-:Y:S01]  /*75c0*/  F2FP.F16.F32.PACK_AB R72, R73, R72 ;  /* 0x000000484948723e */ /* 0x000fe200000000ff */
[----:B----4-:R-:W-:Y:S01]  /*75d0*/  VIADD R9, R0, 0x1d ;  /* 0x0000001d00097836 */ /* 0x010fe20000000000 */
[----:B------:R-:W-:-:S02]  /*75e0*/  F2FP.F16.F32.PACK_AB R74, R75, R74 ;  /* 0x0000004a4b4a723e */ /* 0x000fc400000000ff */
[----:B------:R-:W-:Y:S02]  /*75f0*/  LEA R8, P6, R11, R2, 0x1 ;  /* 0x000000020b087211 */ /* 0x000fe400078c08ff */
[----:B------:R-:W-:Y:S02]  /*7600*/  F2FP.F16.F32.PACK_AB R76, R77, R76 ;  /* 0x0000004c4d4c723e */ /* 0x000fe400000000ff */
[----:B------:R-:W-:Y:S01]  /*7610*/  F2FP.F16.F32.PACK_AB R78, R79, R78 ;  /* 0x0000004e4f4e723e */ /* 0x000fe200000000ff */
[----:B--2---:R-:W-:Y:S01]  /*7620*/  VIADD R5, R0, 0x1e ;  /* 0x0000001e00057836 */ /* 0x004fe20000000000 */
[-C--:B------:R-:W-:Y:S02]  /*7630*/  LEA.HI.X.SX32 R7, R10, R3.reuse, 0x1, P2 ;  /* 0x000000030a077211 */ /* 0x080fe400010f0eff */
[----:B---3--:R-:W-:Y:S01]  /*7640*/  ISETP.LT.AND P2, PT, R12, UR6, !P0 ;  /* 0x000000060c007c0c */ /* 0x008fe2000c741270 */
[----:B------:R-:W2:Y:S01]  /*7650*/  LDCU UR6, c[0x0][0x39c] ;  /* 0x00007380ff0677ac */ /* 0x000ea20008000800 */
[----:B------:R-:W-:Y:S01]  /*7660*/  VIADD R12, R0, 0x20 ;  /* 0x00000020000c7836 */ /* 0x000fe20000000000 */
[----:B------:R3:W-:Y:S01]  /*7670*/  @P3 STG.E.U16 desc[UR22][R6.64], R28 ;  /* 0x0000001c06003986 */ /* 0x0007e2000c101516 */
[----:B-1----:R-:W-:Y:S01]  /*7680*/  ISETP.LT.AND P3, PT, R9, UR7, !P0 ;  /* 0x0000000709007c0c */ /* 0x002fe2000c761270 */
[----:B------:R-:W1:Y:S01]  /*7690*/  LDCU UR7, c[0x0][0x39c] ;  /* 0x00007380ff0777ac */ /* 0x000e620008000800 */
[C---:B------:R-:W-:Y:S01]  /*76a0*/  LEA.HI.X.SX32 R9, R11.reuse, R3, 0x1, P6 ;  /* 0x000000030b097211 */ /* 0x040fe200030f0eff */
[----:B------:R-:W-:Y:S01]  /*76b0*/  VIADD R11, R11, UR5 ;  /* 0x000000050b0b7c36 */ /* 0x000fe20008000000 */
[----:B------:R-:W-:-:S02]  /*76c0*/  F2FP.F16.F32.PACK_AB R80, R81, R80 ;  /* 0x000000505150723e */ /* 0x000fc400000000ff */
[----:B------:R-:W-:Y:S01]  /*76d0*/  F2FP.F16.F32.PACK_AB R82, R83, R82 ;  /* 0x000000525352723e */ /* 0x000fe200000000ff */
[C---:B------:R-:W-:Y:S01]  /*76e0*/  VIADD R10, R11.reuse, UR5 ;  /* 0x000000050b0a7c36 */ /* 0x040fe20008000000 */
[----:B------:R-:W-:Y:S02]  /*76f0*/  LEA R4, P6, R11, R2, 0x1 ;  /* 0x000000020b047211 */ /* 0x000fe400078c08ff */
[----:B------:R-:W-:Y:S02]  /*7700*/  F2FP.F16.F32.PACK_AB R84, R85, R84 ;  /* 0x000000545554723e */ /* 0x000fe400000000ff */
[----:B---3--:R-:W-:Y:S02]  /*7710*/  PRMT R7, R28, 0x7632, R7 ;  /* 0x000076321c077816 */ /* 0x008fe40000000007 */
[----:B------:R-:W-:Y:S02]  /*7720*/  F2FP.F16.F32.PACK_AB R86, R87, R86 ;  /* 0x000000565756723e */ /* 0x000fe400000000ff */
[----:B------:R-:W-:Y:S01]  /*7730*/  F2FP.F16.F32.PACK_AB R88, R89, R88 ;  /* 0x000000585958723e */ /* 0x000fe200000000ff */
[----:B------:R3:W-:Y:S01]  /*7740*/  @P1 STG.E.U16 desc[UR22][R8.64], R7 ;  /* 0x0000000708001986 */ /* 0x0007e2000c101516 */
[----:B0-----:R-:W-:Y:S01]  /*7750*/  ISETP.LT.AND P1, PT, R5, UR4, !P0 ;  /* 0x0000000405007c0c */ /* 0x001fe2000c721270 */
[----:B------:R-:W0:Y:S01]  /*7760*/  LDCU UR4, c[0x0][0x39c] ;  /* 0x00007380ff0477ac */ /* 0x000e220008000800 */
[----:B------:R-:W-:Y:S01]  /*7770*/  LEA.HI.X.SX32 R5, R11, R3, 0x1, P6 ;  /* 0x000000030b057211 */ /* 0x000fe200030f0eff */
[----:B------:R-:W-:Y:S01]  /*7780*/  VIADD R11, R0, 0x1f ;  /* 0x0000001f000b7836 */ /* 0x000fe20000000000 */
[----:B------:R-:W-:-:S02]  /*7790*/  LEA R6, P6, R10, R2, 0x1 ;  /* 0x000000020a067211 */ /* 0x000fc400078c08ff */
[----:B------:R-:W-:Y:S01]  /*77a0*/  F2FP.F16.F32.PACK_AB R90, R91, R90 ;  /* 0x0000005a5b5a723e */ /* 0x000fe200000000ff */
[----:B------:R4:W-:Y:S01]  /*77b0*/  @P5 STG.E.U16 desc[UR22][R4.64], R30 ;  /* 0x0000001e04005986 */ /* 0x0009e2000c101516 */
[----:B--2---:R-:W-:Y:S01]  /*77c0*/  ISETP.LT.AND P5, PT, R11, UR6, !P0 ;  /* 0x000000060b007c0c */ /* 0x004fe2000c7a1270 */
[----:B------:R-:W2:Y:S01]  /*77d0*/  LDCU UR6, c[0x0][0x39c] ;  /* 0x00007380ff0677ac */ /* 0x000ea20008000800 */
[----:B------:R-:W-:Y:S02]  /*77e0*/  F2FP.F16.F32.PACK_AB R92, R93, R92 ;  /* 0x0000005c5d5c723e */ /* 0x000fe400000000ff */
[C---:B---3--:R-:W-:Y:S01]  /*77f0*/  LEA.HI.X.SX32 R7, R10.reuse, R3, 0x1, P6 ;  /* 0x000000030a077211 */ /* 0x048fe200030f0eff */
[----:B------:R-:W-:Y:S01]  /*7800*/  VIADD R10, R10, UR5 ;  /* 0x000000050a0a7c36 */ /* 0x000fe20008000000 */
[----:B------:R-:W-:Y:S02]  /*7810*/  F2FP.F16.F32.PACK_AB R94, R95, R94 ;  /* 0x0000005e5f5e723e */ /* 0x000fe400000000ff */
[----:B------:R-:W-:Y:S01]  /*7820*/  F2FP.F16.F32.PACK_AB R96, R97, R96 ;  /* 0x000000606160723e */ /* 0x000fe200000000ff */
[----:B------:R-:W-:Y:S01]  /*7830*/  VIADD R11, R10, UR5 ;  /* 0x000000050a0b7c36 */ /* 0x000fe20008000000 */
[----:B------:R-:W-:-:S02]  /*7840*/  F2FP.F16.F32.PACK_AB R98, R99, R98 ;  /* 0x000000626362723e */ /* 0x000fc400000000ff */
[----:B----4-:R-:W-:Y:S02]  /*7850*/  PRMT R5, R30, 0x7632, R5 ;  /* 0x000076321e057816 */ /* 0x010fe40000000005 */
[----:B0-----:R-:W-:Y:S01]  /*7860*/  ISETP.LT.AND P6, PT, R12, UR4, !P0 ;  /* 0x000000040c007c0c */ /* 0x001fe2000c7c1270 */
[----:B------:R-:W0:Y:S01]  /*7870*/  LDCU UR4, c[0x0][0x39c] ;  /* 0x00007380ff0477ac */ /* 0x000e220008000800 */
[----:B------:R-:W-:Y:S01]  /*7880*/  VIADD R12, R0, 0x26 ;  /* 0x00000026000c7836 */ /* 0x000fe20000000000 */
[----:B------:R3:W-:Y:S01]  /*7890*/  @P4 STG.E.U16 desc[UR22][R6.64], R5 ;  /* 0x0000000506004986 */ /* 0x0007e2000c101516 */
[C---:B------:R-:W-:Y:S02]  /*78a0*/  LEA R8, P4, R10.reuse, R2, 0x1 ;  /* 0x000000020a087211 */ /* 0x040fe400078808ff */
[----:B------:R-:W-:Y:S02]  /*78b0*/  F2FP.F16.F32.PACK_AB R100, R101, R100 ;  /* 0x000000646564723e */ /* 0x000fe400000000ff */
[----:B------:R-:W-:-:S02]  /*78c0*/  LEA.HI.X.SX32 R9, R10, R3, 0x1, P4 ;  /* 0x000000030a097211 */ /* 0x000fc400020f0eff */
[----:B------:R-:W-:Y:S02]  /*78d0*/  LEA R4, P4, R11, R2, 0x1 ;  /* 0x000000020b047211 */ /* 0x000fe400078808ff */
[----:B------:R-:W-:Y:S01]  /*78e0*/  F2FP.F16.F32.PACK_AB R102, R103, R102 ;  /* 0x000000666766723e */ /* 0x000fe200000000ff */
[----:B------:R4:W-:Y:S01]  /*78f0*/  @P2 STG.E.U16 desc[UR22][R8.64], R32 ;  /* 0x0000002008002986 */ /* 0x0009e2000c101516 */
[----:B------:R-:W-:Y:S01]  /*7900*/  F2FP.F16.F32.PACK_AB R104, R105, R104 ;  /* 0x000000686968723e */ /* 0x000fe200000000ff */
[----:B---3--:R-:W-:Y:S01]  /*7910*/  VIADD R6, R0, 0x21 ;  /* 0x0000002100067836 */ /* 0x008fe20000000000 */
[C---:B------:R-:W-:Y:S01]  /*7920*/  LEA.HI.X.SX32 R5, R11.reuse, R3, 0x1, P4 ;  /* 0x000000030b057211 */ /* 0x040fe200020f0eff */
[----:B------:R-:W-:Y:S01]  /*7930*/  VIADD R11, R11, UR5 ;  /* 0x000000050b0b7c36 */ /* 0x000fe20008000000 */
[----:B------:R-:W-:Y:S02]  /*7940*/  PRMT R7, R32, 0x7632, R7 ;  /* 0x0000763220077816 */ /* 0x000fe40000000007 */
[----:B--2---:R-:W-:Y:S01]  /*7950*/  ISETP.LT.AND P2, PT, R6, UR6, !P0 ;  /* 0x0000000606007c0c */ /* 0x004fe2000c741270 */
[----:B------:R-:W2:Y:S01]  /*7960*/  LDCU UR6, c[0x0][0x39c] ;  /* 0x00007380ff0677ac */ /* 0x000ea20008000800 */
[C---:B------:R-:W-:Y:S01]  /*7970*/  VIADD R10, R11.reuse, UR5 ;  /* 0x000000050b0a7c36 */ /* 0x040fe20008000000 */
[----:B------:R3:W-:Y:S01]  /*7980*/  @P3 STG.E.U16 desc[UR22][R4.64], R7 ;  /* 0x0000000704003986 */ /* 0x0007e2000c101516 */
[----:B------:R-:W-:Y:S01]  /*7990*/  LEA R6, P3, R11, R2, 0x1 ;  /* 0x000000020b067211 */ /* 0x000fe200078608ff */
[C---:B----4-:R-:W-:Y:S01]  /*79a0*/  VIADD R8, R0.reuse, 0x22 ;  /* 0x0000002200087836 */ /* 0x050fe20000000000 */
[----:B------:R-:W-:Y:S01]  /*79b0*/  F2FP.F16.F32.PACK_AB R106, R107, R106 ;  /* 0x0000006a6b6a723e */ /* 0x000fe200000000ff */
[----:B------:R-:W-:Y:S01]  /*79c0*/  VIADD R9, R0, 0x23 ;  /* 0x0000002300097836 */ /* 0x000fe20000000000 */
[----:B------:R-:W-:-:S02]  /*79d0*/  F2FP.F16.F32.PACK_AB R108, R109, R108 ;  /* 0x0000006c6d6c723e */ /* 0x000fc400000000ff */
[----:B------:R-:W-:Y:S02]  /*79e0*/  F2FP.F16.F32.PACK_AB R110, R111, R110 ;  /* 0x0000006e6f6e723e */ /* 0x000fe400000000ff */
[----:B------:R-:W-:Y:S02]  /*79f0*/  F2FP.F16.F32.PACK_AB R112, R113, R112 ;  /* 0x000000707170723e */ /* 0x000fe400000000ff */
[----:B------:R-:W-:Y:S01]  /*7a00*/  F2FP.F16.F32.PACK_AB R114, R115, R114 ;  /* 0x000000727372723e */ /* 0x000fe200000000ff */
[----:B---3--:R-:W-:Y:S01]  /*7a10*/  VIADD R4, R0, 0x24 ;  /* 0x0000002400047836 */ /* 0x008fe20000000000 */
[-C--:B------:R-:W-:Y:S02]  /*7a20*/  LEA.HI.X.SX32 R7, R11, R3.reuse, 0x1, P3 ;  /* 0x000000030b077211 */ /* 0x080fe400018f0eff */
[----:B0-----:R-:W-:Y:S01]  /*7a30*/  ISETP.LT.AND P3, PT, R8, UR4, !P0 ;  /* 0x0000000408007c0c */ /* 0x001fe2000c761270 */
[----:B------:R-:W0:Y:S01]  /*7a40*/  LDCU UR4, c[0x0][0x39c] ;  /* 0x00007380ff0477ac */ /* 0x000e220008000800 */
[C---:B------:R-:W-:Y:S01]  /*7a50*/  LEA R8, P4, R10.reuse, R2, 0x1 ;  /* 0x000000020a087211 */ /* 0x040fe200078808ff */
[----:B------:R-:W-:Y:S01]  /*7a60*/  @P1 STG.E.U16 desc[UR22][R6.64], R34 ;  /* 0x0000002206001986 */ /* 0x000fe2000c101516 */
[----:B-1----:R-:W-:Y:S01]  /*7a70*/  ISETP.LT.AND P1, PT, R9, UR7, !P0 ;  /* 0x0000000709007c0c */ /* 0x002fe2000c721270 */
[----:B------:R-:W1:Y:S01]  /*7a80*/  LDCU UR7, c[0x0][0x39c] ;  /* 0x00007380ff0777ac */ /* 0x000e620008000800 */
[C---:B------:R-:W-:Y:S01]  /*7a90*/  LEA.HI.X.SX32 R9, R10.reuse, R3, 0x1, P4 ;  /* 0x000000030a097211 */ /* 0x040fe200020f0eff */
[----:B------:R-:W-:Y:S01]  /*7aa0*/  VIADD R10, R10, UR5 ;  /* 0x000000050a0a7c36 */ /* 0x000fe20008000000 */
[----:B------:R-:W-:-:S02]  /*7ab0*/  PRMT R5, R34, 0x7632, R5 ;  /* 0x0000763222057816 */ /* 0x000fc40000000005 */
[----:B--2---:R-:W-:Y:S01]  /*7ac0*/  ISETP.LT.AND P4, PT, R4, UR6, !P0 ;  /* 0x0000000604007c0c */ /* 0x004fe2000c781270 */
[C---:B------:R-:W-:Y:S01]  /*7ad0*/  VIADD R11, R10.reuse, UR5 ;  /* 0x000000050a0b7c36 */ /* 0x040fe20008000000 */
[----:B------:R-:W2:Y:S01]  /*7ae0*/  LDCU UR6, c[0x0][0x39c] ;  /* 0x00007380ff0677ac */ /* 0x000ea20008000800 */
[----:B------:R3:W-:Y:S01]  /*7af0*/  @P5 STG.E.U16 desc[UR22][R8.64], R5 ;  /* 0x0000000508005986 */ /* 0x0007e2000c101516 */
[----:B------:R-:W-:Y:S02]  /*7b00*/  LEA R4, P5, R10, R2, 0x1 ;  /* 0x000000020a047211 */ /* 0x000fe400078a08ff */
[----:B------:R-:W-:Y:S02]  /*7b10*/  F2FP.F16.F32.PACK_AB R116, R117, R116 ;  /* 0x000000747574723e */ /* 0x000fe400000000ff */
[----:B------:R-:W-:Y:S02]  /*7b20*/  F2FP.F16.F32.PACK_AB R118, R119, R118 ;  /* 0x000000767776723e */ /* 0x000fe400000000ff */
[----:B------:R-:W-:-:S02]  /*7b30*/  F2FP.F16.F32.PACK_AB R120, R121, R120 ;  /* 0x000000787978723e */ /* 0x000fc400000000ff */
[----:B------:R-:W-:Y:S02]  /*7b40*/  F2FP.F16.F32.PACK_AB R122, R123, R122 ;  /* 0x0000007a7b7a723e */ /* 0x000fe400000000ff */
[----:B------:R-:W-:Y:S02]  /*7b50*/  F2FP.F16.F32.PACK_AB R124, R125, R124 ;  /* 0x0000007c7d7c723e */ /* 0x000fe400000000ff */
[-C--:B---3--:R-:W-:Y:S01]  /*7b60*/  LEA.HI.X.SX32 R5, R10, R3.reuse, 0x1, P5 ;  /* 0x000000030a057211 */ /* 0x088fe200028f0eff */
[----:B------:R-:W-:Y:S01]  /*7b70*/  VIADD R10, R0, 0x25 ;  /* 0x00000025000a7836 */ /* 0x000fe20000000000 */
[C---:B------:R-:W-:Y:S02]  /*7b80*/  LEA R6, P5, R11.reuse, R2, 0x1 ;  /* 0x000000020b067211 */ /* 0x040fe400078a08ff */
[----:B------:R-:W-:Y:S01]  /*7b90*/  PRMT R9, R36, 0x7632, R9 ;  /* 0x0000763224097816 */ /* 0x000fe20000000009 */
[----:B------:R3:W-:Y:S01]  /*7ba0*/  @P6 STG.E.U16 desc[UR22][R4.64], R36 ;  /* 0x0000002404006986 */ /* 0x0007e2000c101516 */
        /* <DEDUP_REMOVED lines=8> */
[----:B------:R-:W-:-:S02]  /*7c30*/  F2FP.F16.F32.PACK_AB R128, R129, R128 ;  /* 0x000000808180723e */ /* 0x000fc400000000ff */
[----:B------:R-:W-:Y:S01]  /*7c40*/  F2FP.F16.F32.PACK_AB R130, R131, R130 ;  /* 0x000000828382723e */ /* 0x000fe200000000ff */
[----:B---3--:R-:W-:Y:S01]  /*7c50*/  VIADD R5, R0, 0x27 ;  /* 0x0000002700057836 */ /* 0x008fe20000000000 */
[----:B------:R-:W-:Y:S02]  /*7c60*/  LEA R4, P6, R10, R2, 0x1 ;  /* 0x000000020a047211 */ /* 0x000fe400078c08ff */
[-C--:B----4-:R-:W-:Y:S01]  /*7c70*/  LEA.HI.X.SX32 R9, R11, R3.reuse, 0x1, P2 ;  /* 0x000000030b097211 */ /* 0x090fe200010f0eff */
[----:B------:R-:W-:Y:S01]  /*7c80*/  VIADD R7, R0, 0x28 ;  /* 0x0000002800077836 */ /* 0x000fe20000000000 */
[----:B--2---:R-:W-:Y:S01]  /*7c90*/  ISETP.LT.AND P2, PT, R12, UR6, !P0 ;  /* 0x000000060c007c0c */ /* 0x004fe2000c741270 */
[----:B------:R-:W2:Y:S01]  /*7ca0*/  LDCU UR6, c[0x0][0x39c] ;  /* 0x00007380ff0677ac */ /* 0x000ea20008000800 */
[----:B------:R-:W-:Y:S01]  /*7cb0*/  VIADD R12, R0, 0x2a ;  /* 0x0000002a000c7836 */ /* 0x000fe20000000000 */
[----:B------:R3:W-:Y:S01]  /*7cc0*/  @P3 STG.E.U16 desc[UR22][R8.64], R38 ;  /* 0x0000002608003986 */ /* 0x0007e2000c101516 */
[----:B-1----:R-:W-:Y:S01]  /*7cd0*/  ISETP.LT.AND P3, PT, R5, UR7, !P0 ;  /* 0x0000000705007c0c */ /* 0x002fe2000c761270 */
[----:B------:R-:W1:Y:S01]  /*7ce0*/  LDCU UR7, c[0x0][0x39c] ;  /* 0x00007380ff0777ac */ /* 0x000e620008000800 */
[C---:B------:R-:W-:Y:S01]  /*7cf0*/  LEA.HI.X.SX32 R5, R10.reuse, R3, 0x1, P6 ;  /* 0x000000030a057211 */ /* 0x040fe200030f0eff */
[----:B------:R-:W-:-:S04]  /*7d00*/  VIADD R10, R10, UR5 ;  /* 0x000000050a0a7c36 */ /* 0x000fc80008000000 */
[C---:B------:R-:W-:Y:S01]  /*7d10*/  VIADD R11, R10.reuse, UR5 ;  /* 0x000000050a0b7c36 */ /* 0x040fe20008000000 */
[----:B------:R-:W-:Y:S02]  /*7d20*/  LEA R6, P6, R10, R2, 0x1 ;  /* 0x000000020a067211 */ /* 0x000fe400078c08ff */
[----:B---3--:R-:W-:-:S05]  /*7d30*/  PRMT R9, R38, 0x7632, R9 ;  /* 0x0000763226097816 */ /* 0x008fca0000000009 */
[----:B------:R3:W-:Y:S01]  /*7d40*/  @P1 STG.E.U16 desc[UR22][R4.64], R9 ;  /* 0x0000000904001986 */ /* 0x0007e2000c101516 */
[----:B0-----:R-:W-:Y:S01]  /*7d50*/  ISETP.LT.AND P1, PT, R7, UR4, !P0 ;  /* 0x0000000407007c0c */ /* 0x001fe2000c721270 */
[----:B------:R-:W0:Y:S01]  /*7d60*/  LDCU UR4, c[0x0][0x39c] ;  /* 0x00007380ff0477ac */ /* 0x000e220008000800 */
[----:B------:R-:W-:Y:S01]  /*7d70*/  LEA.HI.X.SX32 R7, R10, R3, 0x1, P6 ;  /* 0x000000030a077211 */ /* 0x000fe200030f0eff */
[----:B------:R-:W-:Y:S01]  /*7d80*/  VIADD R10, R0, 0x29 ;  /* 0x00000029000a7836 */ /* 0x000fe20000000000 */
[----:B------:R-:W-:-:S03]  /*7d90*/  LEA R8, P6, R11, R2, 0x1 ;  /* 0x000000020b087211 */ /* 0x000fc600078c08ff */
[----:B------:R-:W-:Y:S01]  /*7da0*/  @P4 STG.E.U16 desc[UR22][R6.64], R40 ;  /* 0x0000002806004986 */ /* 0x000fe2000c101516 */
[----:B--2---:R-:W-:Y:S01]  /*7db0*/  ISETP.LT.AND P4, PT, R10, UR6, !P0 ;  /* 0x000000060a007c0c */ /* 0x004fe2000c781270 */
[----:B------:R-:W2:Y:S01]  /*7dc0*/  LDCU UR6, c[0x0][0x39c] ;  /* 0x00007380ff0677ac */ /* 0x000ea20008000800 */
[C---:B---3--:R-:W-:Y:S01]  /*7dd0*/  LEA.HI.X.SX32 R9, R11.reuse, R3, 0x1, P6 ;  /* 0x000000030b097211 */ /* 0x048fe200030f0eff */
[----:B------:R-:W-:Y:S01]  /*7de0*/  VIADD R11, R11, UR5 ;  /* 0x000000050b0b7c36 */ /* 0x000fe20008000000 */
[----:B------:R-:W-:-:S03]  /*7df0*/  PRMT R5, R40, 0x7632, R5 ;  /* 0x0000763228057816 */ /* 0x000fc60000000005 */
[C---:B------:R-:W-:Y:S02]  /*7e00*/  VIADD R10, R11.reuse, UR5 ;  /* 0x000000050b0a7c36 */ /* 0x040fe40008000000 */
[----:B------:R3:W-:Y:S01]  /*7e10*/  @P5 STG.E.U16 desc[UR22][R8.64], R5 ;  /* 0x0000000508005986 */ /* 0x0007e2000c101516 */
[CC--:B------:R-:W-:Y:S02]  /*7e20*/  LEA R4, P5, R11.reuse, R2.reuse, 0x1 ;  /* 0x000000020b047211 */ /* 0x0c0fe400078a08ff */
[----:B0-----:R-:W-:Y:S01]  /*7e30*/  ISETP.LT.AND P6, PT, R12, UR4, !P0 ;  /* 0x000000040c007c0c */ /* 0x001fe2000c7c1270 */
[----:B------:R-:W0:Y:S01]  /*7e40*/  LDCU UR4, c[0x0][0x39c] ;  /* 0x00007380ff0477ac */ /* 0x000e220008000800 */
[C---:B------:R-:W-:Y:S01]  /*7e50*/  VIADD R12, R0.reuse, 0x30 ;  /* 0x00000030000c7836 */ /* 0x040fe20000000000 */
[----:B---3--:R-:W-:Y:S01]  /*7e60*/  LEA.HI.X.SX32 R5, R11, R3, 0x1, P5 ;  /* 0x000000030b057211 */ /* 0x008fe200028f0eff */
[----:B------:R-:W-:Y:S01]  /*7e70*/  VIADD R8, R0, 0x2b ;  /* 0x0000002b00087836 */ /* 0x000fe20000000000 */
[----:B------:R-:W-:-:S02]  /*7e80*/  LEA R6, P5, R10, R2, 0x1 ;  /* 0x000000020a067211 */ /* 0x000fc400078a08ff */
[----:B------:R-:W-:Y:S01]  /*7e90*/  PRMT R9, R42, 0x7632, R9 ;  /* 0x000076322a097816 */ /* 0x000fe20000000009 */
[----:B------:R3:W-:Y:S01]  /*7ea0*/  @P2 STG.E.U16 desc[UR22][R4.64], R42 ;  /* 0x0000002a04002986 */ /* 0x0007e2000c101516 */
[C---:B------:R-:W-:Y:S01]  /*7eb0*/  LEA.HI.X.SX32 R7, R10.reuse, R3, 0x1, P5 ;  /* 0x000000030a077211 */ /* 0x040fe200028f0eff */
[----:B------:R-:W-:Y:S01]  /*7ec0*/  VIADD R10, R10, UR5 ;  /* 0x000000050a0a7c36 */ /* 0x000fe20008000000 */
[----:B--2---:R-:W-:Y:S01]  /*7ed0*/  ISETP.LT.AND P2, PT, R8, UR6, !P0 ;  /* 0x0000000608007c0c */ /* 0x004fe2000c741270 */
[----:B------:R-:W2:Y:S02]  /*7ee0*/  LDCU UR6, c[0x0][0x39c] ;  /* 0x00007380ff0677ac */ /* 0x000ea40008000800 */
[----:B------:R4:W-:Y:S01]  /*7ef0*/  @P3 STG.E.U16 desc[UR22][R6.64], R9 ;  /* 0x0000000906003986 */ /* 0x0009e2000c101516 */
[C---:B------:R-:W-:Y:S01]  /*7f00*/  LEA R8, P3, R10.reuse, R2, 0x1 ;  /* 0x000000020a087211 */ /* 0x040fe200078608ff */
[----:B------:R-:W-:Y:S02]  /*7f10*/  VIADD R11, R10, UR5 ;  /* 0x000000050a0b7c36 */ /* 0x000fe40008000000 */
[----:B---3--:R-:W-:-:S02]  /*7f20*/  VIADD R4, R0, 0x2c ;  /* 0x0000002c00047836 */ /* 0x008fc40000000000 */
[----:B------:R-:W-:Y:S01]  /*7f30*/  VIADD R5, R0, 0x2d ;  /* 0x0000002d00057836 */ /* 0x000fe20000000000 */
[-C--:B----4-:R-:W-:Y:S01]  /*7f40*/  LEA.HI.X.SX32 R9, R10, R3.reuse, 0x1, P3 ;  /* 0x000000030a097211 */ /* 0x090fe200018f0eff */
[----:B------:R-:W-:Y:S01]  /*7f50*/  VIADD R6, R0, 0x2e ;  /* 0x0000002e00067836 */ /* 0x000fe20000000000 */
[----:B0-----:R-:W-:Y:S01]  /*7f60*/  ISETP.LT.AND P3, PT, R4, UR4, !P0 ;  /* 0x0000000404007c0c */ /* 0x001fe2000c761270 */
[----:B------:R-:W0:Y:S01]  /*7f70*/  LDCU UR4, c[0x0][0x39c] ;  /* 0x00007380ff0477ac */ /* 0x000e220008000800 */
[----:B------:R-:W-:Y:S01]  /*7f80*/  LEA R4, P5, R11, R2, 0x1 ;  /* 0x000000020b047211 */ /* 0x000fe200078a08ff */
        /* <DEDUP_REMOVED lines=10> */
[----:B------:R-:W-:-:S04]  /*8030*/  LEA R6, P4, R11, R2, 0x1 ;  /* 0x000000020b067211 */ /* 0x000fc800078808ff */
[-C--:B---3--:R-:W-:Y:S01]  /*8040*/  LEA.HI.X.SX32 R7, R11, R3.reuse, 0x1, P4 ;  /* 0x000000030b077211 */ /* 0x088fe200020f0eff */
[----:B------:R-:W-:Y:S01]  /*8050*/  VIADD R11, R0, 0x2f ;  /* 0x0000002f000b7836 */ /* 0x000fe20000000000 */
[-C--:B------:R-:W-:Y:S02]  /*8060*/  LEA R8, P4, R10, R2.reuse, 0x1 ;  /* 0x000000020a087211 */ /* 0x080fe400078808ff */
[----:B------:R-:W-:Y:S01]  /*8070*/  PRMT R5, R46, 0x7632, R5 ;  /* 0x000076322e057816 */ /* 0x000fe20000000005 */
[----:B------:R3:W-:Y:S01]  /*8080*/  @P6 STG.E.U16 desc[UR22][R6.64], R46 ;  /* 0x0000002e06006986 */ /* 0x0007e2000c101516 */
[C---:B------:R-:W-:Y:S01]  /*8090*/  LEA.HI.X.SX32 R9, R10.reuse, R3, 0x1, P4 ;  /* 0x000000030a097211 */ /* 0x040fe200020f0eff */
[----:B------:R-:W-:Y:S01]  /*80a0*/  VIADD R10, R10, UR5 ;  /* 0x000000050a0a7c36 */ /* 0x000fe20008000000 */
[----:B0-----:R-:W-:Y:S01]  /*80b0*/  ISETP.LT.AND P4, PT, R11, UR4, !P0 ;  /* 0x000000040b007c0c */ /* 0x001fe2000c781270 */
[----:B------:R-:W0:Y:S02]  /*80c0*/  LDCU UR4, c[0x0][0x39c] ;  /* 0x00007380ff0477ac */ /* 0x000e240008000800 */
[----:B------:R4:W-:Y:S01]  /*80d0*/  @P2 STG.E.U16 desc[UR22][R8.64], R5 ;  /* 0x0000000508002986 */ /* 0x0009e2000c101516 */
[C---:B------:R-:W-:Y:S01]  /*80e0*/  LEA R4, P2, R10.reuse, R2, 0x1 ;  /* 0x000000020a047211 */ /* 0x040fe200078408ff */
[----:B------:R-:W-:-:S02]  /*80f0*/  VIADD R11, R10, UR5 ;  /* 0x000000050a0b7c36 */ /* 0x000fc40008000000 */
[----:B---3--:R-:W-:-:S03]  /*8100*/  VIADD R7, R0, 0x31 ;  /* 0x0000003100077836 */ /* 0x008fc60000000000 */
        /* <DEDUP_REMOVED lines=28> */
[-C--:B------:R-:W-:Y:S02]  /*82d0*/  LEA R6, P4, R10, R2.reuse, 0x1 ;  /* 0x000000020a067211 */ /* 0x080fe400078808ff */
[----:B0-----:R-:W-:Y:S01]  /*82e0*/  ISETP.LT.AND P6, PT, R12, UR4, !P0 ;  /* 0x000000040c007c0c */ /* 0x001fe2000c7c1270 */
[----:B------:R-:W0:Y:S01]  /*82f0*/  LDCU UR4, c[0x0][0x39c] ;  /* 0x00007380ff0477ac */ /* 0x000e220008000800 */
[----:B------:R-:W-:Y:S01]  /*8300*/  VIADD R12, R0, 0x3a ;  /* 0x0000003a000c7836 */ /* 0x000fe20000000000 */
        /* <DEDUP_REMOVED lines=13> */
[C---:B------:R-:W-:Y:S01]  /*83e0*/  VIADD R7, R0.reuse, 0x37 ;  /* 0x0000003700077836 */ /* 0x040fe20000000000 */
[-C--:B----4-:R-:W-:Y:S01]  /*83f0*/  LEA.HI.X.SX32 R5, R11, R3.reuse, 0x1, P3 ;  /* 0x000000030b057211 */ /* 0x090fe200018f0eff */
[----:B------:R-:W-:Y:S01]  /*8400*/  VIADD R8, R0, 0x38 ;  /* 0x0000003800087836 */ /* 0x000fe20000000000 */
[----:B0-----:R-:W-:Y:S01]  /*8410*/  ISETP.LT.AND P3, PT, R6, UR4, !P0 ;  /* 0x0000000406007c0c */ /* 0x001fe2000c761270 */
[----:B------:R-:W0:Y:S01]  /*8420*/  LDCU UR4, c[0x0][0x39c] ;  /* 0x00007380ff0477ac */ /* 0x000e220008000800 */
[C---:B------:R-:W-:Y:S01]  /*8430*/  LEA R6, P4, R10.reuse, R2, 0x1 ;  /* 0x000000020a067211 */ /* 0x040fe200078808ff */
[----:B------:R3:W-:Y:S01]  /*8440*/  @P1 STG.E.U16 desc[UR22][R4.64], R54 ;  /* 0x0000003604001986 */ /* 0x0007e2000c101516 */
[----:B-1----:R-:W-:Y:S01]  /*8450*/  ISETP.LT.AND P1, PT, R7, UR7, !P0 ;  /* 0x0000000707007c0c */ /* 0x002fe2000c721270 */
[----:B------:R-:W1:Y:S01]  /*8460*/  LDCU UR7, c[0x0][0x39c] ;  /* 0x00007380ff0777ac */ /* 0x000e620008000800 */
[C---:B------:R-:W-:Y:S01]  /*8470*/  LEA.HI.X.SX32 R7, R10.reuse, R3, 0x1, P4 ;  /* 0x000000030a077211 */ /* 0x040fe200020f0eff */
[----:B------:R-:W-:Y:S01]  /*8480*/  VIADD R10, R10, UR5 ;  /* 0x000000050a0a7c36 */ /* 0x000fe20008000000 */
[----:B--2---:R-:W-:Y:S01]  /*8490*/  ISETP.LT.AND P4, PT, R8, UR6, !P0 ;  /* 0x0000000608007c0c */ /* 0x004fe2000c781270 */
[----:B------:R-:W2:Y:S02]  /*84a0*/  LDCU UR6, c[0x0][0x39c] ;  /* 0x00007380ff0677ac */ /* 0x000ea40008000800 */
[----:B------:R-:W-:Y:S01]  /*84b0*/  VIADD R11, R10, UR5 ;  /* 0x000000050a0b7c36 */ /* 0x000fe20008000000 */
[----:B---3--:R-:W-:-:S05]  /*84c0*/  PRMT R5, R54, 0x7632, R5 ;  /* 0x0000763236057816 */ /* 0x008fca0000000005 */
[----:B------:R3:W-:Y:S01]  /*84d0*/  @P5 STG.E.U16 desc[UR22][R6.64], R5 ;  /* 0x0000000506005986 */ /* 0x0007e2000c101516 */
[----:B------:R-:W-:-:S04]  /*84e0*/  LEA R8, P5, R10, R2, 0x1 ;  /* 0x000000020a087211 */ /* 0x000fc800078a08ff */
[----:B------:R-:W-:Y:S01]  /*84f0*/  LEA.HI.X.SX32 R9, R10, R3, 0x1, P5 ;  /* 0x000000030a097211 */ /* 0x000fe200028f0eff */
[----:B------:R-:W-:Y:S01]  /*8500*/  VIADD R10, R0, 0x39 ;  /* 0x00000039000a7836 */ /* 0x000fe20000000000 */
[----:B------:R-:W-:-:S03]  /*8510*/  LEA R4, P5, R11, R2, 0x1 ;  /* 0x000000020b047211 */ /* 0x000fc600078a08ff */
[----:B------:R4:W-:Y:S01]  /*8520*/  @P6 STG.E.U16 desc[UR22][R8.64], R56 ;  /* 0x0000003808006986 */ /* 0x0009e2000c101516 */
[----:B---3--:R-:W-:Y:S02]  /*8530*/  PRMT R7, R56, 0x7632, R7 ;  /* 0x0000763238077816 */ /* 0x008fe40000000007 */
[C---:B------:R-:W-:Y:S01]  /*8540*/  LEA.HI.X.SX32 R5, R11.reuse, R3, 0x1, P5 ;  /* 0x000000030b057211 */ /* 0x040fe200028f0eff */
[----:B------:R-:W-:Y:S01]  /*8550*/  VIADD R11, R11, UR5 ;  /* 0x000000050b0b7c36 */ /* 0x000fe20008000000 */
[----:B0-----:R-:W-:Y:S01]  /*8560*/  ISETP.LT.AND P5, PT, R10, UR4, !P0 ;  /* 0x000000040a007c0c */ /* 0x001fe2000c7a1270 */
[----:B------:R-:W0:Y:S02]  /*8570*/  LDCU UR4, c[0x0][0x39c] ;  /* 0x00007380ff0477ac */ /* 0x000e240008000800 */
[----:B------:R3:W-:Y:S01]  /*8580*/  @P2 STG.E.U16 desc[UR22][R4.64], R7 ;  /* 0x0000000704002986 */ /* 0x0007e2000c101516 */
[C---:B------:R-:W-:Y:S01]  /*8590*/  LEA R6, P2, R11.reuse, R2, 0x1 ;  /* 0x000000020b067211 */ /* 0x040fe200078408ff */
[----:B------:R-:W-:-:S02]  /*85a0*/  VIADD R10, R11, UR5 ;  /* 0x000000050b0a7c36 */ /* 0x000fc40008000000 */
[----:B----4-:R-:W-:-:S03]  /*85b0*/  VIADD R9, R0, 0x3b ;  /* 0x0000003b00097836 */ /* 0x010fc60000000000 */
[----:B------:R-:W-:Y:S02]  /*85c0*/  LEA R8, P6, R10, R2, 0x1 ;  /* 0x000000020a087211 */ /* 0x000fe400078c08ff */
[-C--:B---3--:R-:W-:Y:S01]  /*85d0*/  LEA.HI.X.SX32 R7, R11, R3.reuse, 0x1, P2 ;  /* 0x000000030b077211 */ /* 0x088fe200010f0eff */
        /* <DEDUP_REMOVED lines=18> */
[----:B------:R4:W-:Y:S01]  /*8700*/  @P4 STG.E.U16 desc[UR22][R4.64], R60 ;  /* 0x0000003c04004986 */ /* 0x0009e2000c101516 */
[----:B--2---:R-:W-:Y:S01]  /*8710*/  ISETP.LT.AND P4, PT, R10, UR6, !P0 ;  /* 0x000000060a007c0c */ /* 0x004fe2000c781270 */
[----:B------:R-:W2:Y:S01]  /*8720*/  LDCU UR6, c[0x0][0x39c] ;  /* 0x00007380ff0677ac */ /* 0x000ea20008000800 */
[C---:B---3--:R-:W-:Y:S01]  /*8730*/  LEA.HI.X.SX32 R7, R11.reuse, R3, 0x1, P6 ;  /* 0x000000030b077211 */ /* 0x048fe200030f0eff */
[----:B------:R-:W-:-:S04]  /*8740*/  VIADD R11, R11, UR5 ;  /* 0x000000050b0b7c36 */ /* 0x000fc80008000000 */
[C---:B------:R-:W-:Y:S01]  /*8750*/  VIADD R10, R11.reuse, UR5 ;  /* 0x000000050b0a7c36 */ /* 0x040fe20008000000 */
[----:B----4-:R-:W-:Y:S02]  /*8760*/  PRMT R5, R60, 0x7632, R5 ;  /* 0x000076323c057816 */ /* 0x010fe40000000005 */
[----:B0-----:R-:W-:Y:S01]  /*8770*/  ISETP.LT.AND P6, PT, R12, UR4, !P0 ;  /* 0x000000040c007c0c */ /* 0x001fe2000c7c1270 */
[----:B------:R-:W0:Y:S01]  /*8780*/  LDCU UR4, c[0x0][0x39c] ;  /* 0x00007380ff0477ac */ /* 0x000e220008000800 */
[----:B------:R-:W-:Y:S01]  /*8790*/  VIADD R12, R0, 0x44 ;  /* 0x00000044000c7836 */ /* 0x000fe20000000000 */
[----:B------:R3:W-:Y:S01]  /*87a0*/  @P5 STG.E.U16 desc[UR22][R6.64], R5 ;  /* 0x0000000506005986 */ /* 0x0007e2000c101516 */
[----:B------:R-:W-:-:S04]  /*87b0*/  LEA R8, P5, R11, R2, 0x1 ;  /* 0x000000020b087211 */ /* 0x000fc800078a08ff */
[----:B------:R-:W-:Y:S02]  /*87c0*/  LEA.HI.X.SX32 R9, R11, R3, 0x1, P5 ;  /* 0x000000030b097211 */ /* 0x000fe400028f0eff */
[----:B------:R-:W-:-:S03]  /*87d0*/  LEA R4, P5, R10, R2, 0x1 ;  /* 0x000000020a047211 */ /* 0x000fc600078a08ff */
[----:B------:R4:W-:Y:S01]  /*87e0*/  @P2 STG.E.U16 desc[UR22][R8.64], R62 ;  /* 0x0000003e08002986 */ /* 0x0009e2000c101516 */
        /* <DEDUP_REMOVED lines=9> */
[----:B----4-:R-:W-:-:S02]  /*8880*/  VIADD R8, R0, 0x40 ;  /* 0x0000004000087836 */ /* 0x010fc40000000000 */
[----:B------:R-:W-:Y:S01]  /*8890*/  VIADD R9, R0, 0x41 ;  /* 0x0000004100097836 */ /* 0x000fe20000000000 */
[-C--:B---3--:R-:W-:Y:S01]  /*88a0*/  LEA.HI.X.SX32 R7, R10, R3.reuse, 0x1, P3 ;  /* 0x000000030a077211 */ /* 0x088fe200018f0eff */
        /* <DEDUP_REMOVED lines=92> */
[CC--:B------:R-:W-:Y:S02]  /*8e70*/  LEA R8, P5, R11.reuse, R2.reuse, 0x1 ;  /* 0x000000020b087211 */ /* 0x0c0fe400078a08ff */
        /* <DEDUP_REMOVED lines=110> */
[----:B------:R-:W-:Y:S01]  /*9560*/  VIADD R11, R10, UR5 ;  /* 0x000000050a0b7c36 */ /* 0x000fe20008000000 */
        /* <DEDUP_REMOVED lines=19> */
[C---:B------:R-:W-:Y:S01]  /*96a0*/  VIADD R9, R0.reuse, 0x5f ;  /* 0x0000005f00097836 */ /* 0x040fe20000000000 */
[-C--:B---3--:R-:W-:Y:S01]  /*96b0*/  LEA.HI.X.SX32 R7, R11, R3.reuse, 0x1, P3 ;  /* 0x000000030b077211 */ /* 0x088fe200018f0eff */
        /* <DEDUP_REMOVED lines=73> */
[----:B------:R-:W-:-:S03]  /*9b50*/  VIADD R5, R0, 0x69 ;  /* 0x0000006900057836 */ /* 0x000fc60000000000 */
[----:B0-----:R-:W-:Y:S01]  /*9b60*/  ISETP.LT.AND P5, PT, R4, UR4, !P0 ;  /* 0x0000000404007c0c */ /* 0x001fe2000c7a1270 */
[----:B----4-:R-:W-:Y:S01]  /*9b70*/  VIADD R6, R0, 0x6a ;  /* 0x0000006a00067836 */ /* 0x010fe20000000000 */
[-C--:B------:R-:W-:Y:S01]  /*9b80*/  LEA.HI.X.SX32 R9, R10, R3.reuse, 0x1, P3 ;  /* 0x000000030a097211 */ /* 0x080fe200018f0eff */
[----:B------:R-:W0:Y:S01]  /*9b90*/  LDCU UR4, c[0x0][0x39c] ;  /* 0x00007380ff0477ac */ /* 0x000e220008000800 */
[-C--:B------:R-:W-:Y:S02]  /*9ba0*/  LEA R4, P3, R11, R2.reuse, 0x1 ;  /* 0x000000020b047211 */ /* 0x080fe400078608ff */
[----:B------:R-:W-:Y:S01]  /*9bb0*/  PRMT R7, R104, 0x7632, R7 ;  /* 0x0000763268077816 */ /* 0x000fe20000000007 */
[----:B------:R-:W-:Y:S01]  /*9bc0*/  @P1 STG.E.U16 desc[UR22][R8.64], R104 ;  /* 0x0000006808001986 */ /* 0x000fe2000c101516 */
[----:B-1----:R-:W-:Y:S01]  /*9bd0*/  ISETP.LT.AND P1, PT, R5, UR7, !P0 ;  /* 0x0000000705007c0c */ /* 0x002fe2000c721270 */
[----:B------:R-:W1:Y:S01]  /*9be0*/  LDCU UR7, c[0x0][0x39c] ;  /* 0x00007380ff0777ac */ /* 0x000e620008000800 */
[C---:B------:R-:W-:Y:S01]  /*9bf0*/  LEA.HI.X.SX32 R5, R11.reuse, R3, 0x1, P3 ;  /* 0x000000030b057211 */ /* 0x040fe200018f0eff */
[----:B------:R-:W-:Y:S01]  /*9c00*/  VIADD R11, R11, UR5 ;  /* 0x000000050b0b7c36 */ /* 0x000fe20008000000 */
[----:B--2---:R-:W-:Y:S01]  /*9c10*/  ISETP.LT.AND P3, PT, R6, UR6, !P0 ;  /* 0x0000000606007c0c */ /* 0x004fe2000c761270 */
[----:B------:R-:W2:Y:S02]  /*9c20*/  LDCU UR6, c[0x0][0x39c] ;  /* 0x00007380ff0677ac */ /* 0x000ea40008000800 */
[----:B------:R3:W-:Y:S01]  /*9c30*/  @P4 STG.E.U16 desc[UR22][R4.64], R7 ;  /* 0x0000000704004986 */ /* 0x0007e2000c101516 */
[C---:B------:R-:W-:Y:S01]  /*9c40*/  LEA R6, P4, R11.reuse, R2, 0x1 ;  /* 0x000000020b067211 */ /* 0x040fe200078808ff */
[----:B------:R-:W-:-:S03]  /*9c50*/  VIADD R10, R11, UR5 ;  /* 0x000000050b0a7c36 */ /* 0x000fc60008000000 */
        /* <DEDUP_REMOVED lines=42> */
[----:B----4-:R-:W-:-:S04]  /*9f00*/  LEA R8, P6, R11, R2, 0x1 ;  /* 0x000000020b087211 */ /* 0x010fc800078c08ff */
[CC--:B------:R-:W-:Y:S01]  /*9f10*/  LEA.HI.X.SX32 R9, R11.reuse, R3.reuse, 0x1, P6 ;  /* 0x000000030b097211 */ /* 0x0c0fe200030f0eff */
[----:B------:R-:W-:Y:S01]  /*9f20*/  VIADD R11, R11, UR5 ;  /* 0x000000050b0b7c36 */ /* 0x000fe20008000000 */
[----:B---3--:R-:W-:Y:S01]  /*9f30*/  LEA.HI.X.SX32 R7, R10, R3, 0x1, P4 ;  /* 0x000000030a077211 */ /* 0x008fe200020f0eff */
[----:B------:R-:W-:Y:S01]  /*9f40*/  VIADD R4, R0, 0x71 ;  /* 0x0000007100047836 */ /* 0x000fe20000000000 */
[----:B0-----:R-:W-:Y:S01]  /*9f50*/  ISETP.LT.AND P4, PT, R12, UR4, !P0 ;  /* 0x000000040c007c0c */ /* 0x001fe2000c781270 */
[----:B------:R-:W0:Y:S01]  /*9f60*/  LDCU UR4, c[0x0][0x39c] ;  /* 0x00007380ff0477ac */ /* 0x000e220008000800 */
[----:B------:R-:W-:Y:S01]  /*9f70*/  PRMT R5, R112, 0x7632, R5 ;  /* 0x0000763270057816 */ /* 0x000fe20000000005 */
[----:B------:R3:W-:Y:S01]  /*9f80*/  @P2 STG.E.U16 desc[UR22][R6.64], R112 ;  /* 0x0000007006002986 */ /* 0x0007e2000c101516 */
[----:B--2---:R-:W-:Y:S01]  /*9f90*/  ISETP.LT.AND P2, PT, R4, UR6, !P0 ;  /* 0x0000000604007c0c */ /* 0x004fe2000c741270 */
[----:B------:R-:W2:Y:S01]  /*9fa0*/  LDCU UR6, c[0x0][0x39c] ;  /* 0x00007380ff0677ac */ /* 0x000ea20008000800 */
[C---:B------:R-:W-:Y:S01]  /*9fb0*/  VIADD R10, R11.reuse, UR5 ;  /* 0x000000050b0a7c36 */ /* 0x040fe20008000000 */
[----:B------:R4:W-:Y:S01]  /*9fc0*/  @P5 STG.E.U16 desc[UR22][R8.64], R5 ;  /* 0x0000000508005986 */ /* 0x0009e2000c101516 */
[----:B------:R-:W-:Y:S01]  /*9fd0*/  LEA R4, P5, R11, R2, 0x1 ;  /* 0x000000020b047211 */ /* 0x000fe200078a08ff */
[----:B------:R-:W-:-:S02]  /*9fe0*/  VIADD R12, R0, 0x76 ;  /* 0x00000076000c7836 */ /* 0x000fc40000000000 */
[C---:B---3--:R-:W-:Y:S02]  /*9ff0*/  VIADD R6, R0.reuse, 0x72 ;  /* 0x0000007200067836 */ /* 0x048fe40000000000 */
        /* <DEDUP_REMOVED lines=21> */
[----:B0-----:R-:W-:Y:S01]  /*a150*/  ISETP.LT.AND P4, PT, R10, UR4, !P0 ;  /* 0x000000040a007c0c */ /* 0x001fe2000c781270 */
[----:B------:R-:W0:Y:S01]  /*a160*/  LDCU UR4, c[0x0][0x39c] ;  /* 0x00007380ff0477ac */ /* 0x000e220008000800 */
[----:B---3--:R-:W-:Y:S02]  /*a170*/  PRMT R7, R116, 0x7632, R7 ;  /* 0x0000763274077816 */ /* 0x008fe40000000007 */
[C---:B------:R-:W-:Y:S01]  /*a180*/  LEA.HI.X.SX32 R5, R11.reuse, R3, 0x1, P3 ;  /* 0x000000030b057211 */ /* 0x040fe200018f0eff */
[----:B------:R-:W-:Y:S01]  /*a190*/  VIADD R11, R11, UR5 ;  /* 0x000000050b0b7c36 */ /* 0x000fe20008000000 */
[----:B--2---:R-:W-:Y:S01]  /*a1a0*/  ISETP.LT.AND P3, PT, R12, UR6, !P0 ;  /* 0x000000060c007c0c */ /* 0x004fe2000c761270 */
[----:B------:R-:W2:Y:S01]  /*a1b0*/  LDCU UR6, c[0x0][0x39c] ;  /* 0x00007380ff0677ac */ /* 0x000ea20008000800 */
[----:B------:R-:W-:Y:S01]  /*a1c0*/  VIADD R12, R0, 0x7d ;  /* 0x0000007d000c7836 */ /* 0x000fe20000000000 */
[----:B------:R3:W-:Y:S01]  /*a1d0*/  @P2 STG.E.U16 desc[UR22][R4.64], R7 ;  /* 0x0000000704002986 */ /* 0x0007e2000c101516 */
[C---:B------:R-:W-:Y:S01]  /*a1e0*/  LEA R6, P2, R11.reuse, R2, 0x1 ;  /* 0x000000020b067211 */ /* 0x040fe200078408ff */
[----:B------:R-:W-:-:S02]  /*a1f0*/  VIADD R10, R11, UR5 ;  /* 0x000000050b0a7c36 */ /* 0x000fc40008000000 */
[C---:B----4-:R-:W-:Y:S01]  /*a200*/  VIADD R9, R0.reuse, 0x77 ;  /* 0x0000007700097836 */ /* 0x050fe20000000000 */
[-C--:B---3--:R-:W-:Y:S01]  /*a210*/  LEA.HI.X.SX32 R7, R11, R3.reuse, 0x1, P2 ;  /* 0x000000030b077211 */ /* 0x088fe200010f0eff */
[----:B------:R-:W-:Y:S01]  /*a220*/  VIADD R4, R0, 0x78 ;  /* 0x0000007800047836 */ /* 0x000fe20000000000 */
[-C--:B------:R-:W-:Y:S02]  /*a230*/  LEA R8, P2, R10, R2.reuse, 0x1 ;  /* 0x000000020a087211 */ /* 0x080fe400078408ff */
[----:B------:R-:W-:Y:S01]  /*a240*/  PRMT R5, R118, 0x7632, R5 ;  /* 0x0000763276057816 */ /* 0x000fe20000000005 */
[----:B------:R-:W-:Y:S01]  /*a250*/  @P6 STG.E.U16 desc[UR22][R6.64], R118 ;  /* 0x0000007606006986 */ /* 0x000fe2000c101516 */
[----:B-1----:R-:W-:Y:S01]  /*a260*/  ISETP.LT.AND P6, PT, R9, UR7, !P0 ;  /* 0x0000000709007c0c */ /* 0x002fe2000c7c1270 */
[----:B------:R-:W1:Y:S01]  /*a270*/  LDCU UR7, c[0x0][0x39c] ;  /* 0x00007380ff0777ac */ /* 0x000e620008000800 */
[C---:B------:R-:W-:Y:S01]  /*a280*/  LEA.HI.X.SX32 R9, R10.reuse, R3, 0x1, P2 ;  /* 0x000000030a097211 */ /* 0x040fe200010f0eff */
[----:B------:R-:W-:Y:S01]  /*a290*/  VIADD R10, R10, UR5 ;  /* 0x000000050a0a7c36 */ /* 0x000fe20008000000 */
[----:B0-----:R-:W-:Y:S01]  /*a2a0*/  ISETP.LT.AND P2, PT, R4, UR4, !P0 ;  /* 0x0000000404007c0c */ /* 0x001fe2000c741270 */
[----:B------:R-:W0:Y:S02]  /*a2b0*/  LDCU UR4, c[0x0][0x39c] ;  /* 0x00007380ff0477ac */ /* 0x000e240008000800 */
[----:B------:R3:W-:Y:S01]  /*a2c0*/  @P1 STG.E.U16 desc[UR22][R8.64], R5 ;  /* 0x0000000508001986 */ /* 0x0007e2000c101516 */
[C---:B------:R-:W-:Y:S01]  /*a2d0*/  LEA R4, P1, R10.reuse, R2, 0x1 ;  /* 0x000000020a047211 */ /* 0x040fe200078208ff */
[----:B------:R-:W-:-:S03]  /*a2e0*/  VIADD R11, R10, UR5 ;  /* 0x000000050a0b7c36 */ /* 0x000fc60008000000 */
[-C--:B---3--:R-:W-:Y:S01]  /*a2f0*/  LEA.HI.X.SX32 R5, R10, R3.reuse, 0x1, P1 ;  /* 0x000000030a057211 */ /* 0x088fe200008f0eff */
[C---:B------:R-:W-:Y:S01]  /*a300*/  VIADD R10, R0.reuse, 0x79 ;  /* 0x00000079000a7836 */ /* 0x040fe20000000000 */
[C---:B------:R-:W-:Y:S01]  /*a310*/  LEA R6, P1, R11.reuse, R2, 0x1 ;  /* 0x000000020b067211 */ /* 0x040fe200078208ff */
[----:B------:R-:W-:Y:S02]  /*a320*/  VIADD R9, R0, 0x7a ;  /* 0x0000007a00097836 */ /* 0x000fe40000000000 */
[----:B------:R3:W-:Y:S01]  /*a330*/  @P5 STG.E.U16 desc[UR22][R4.64], R120 ;  /* 0x0000007804005986 */ /* 0x0007e2000c101516 */
[C---:B------:R-:W-:Y:S01]  /*a340*/  LEA.HI.X.SX32 R7, R11.reuse, R3, 0x1, P1 ;  /* 0x000000030b077211 */ /* 0x040fe200008f0eff */
[----:B------:R-:W-:Y:S01]  /*a350*/  VIADD R11, R11, UR5 ;  /* 0x000000050b0b7c36 */ /* 0x000fe20008000000 */
[----:B--2---:R-:W-:Y:S01]  /*a360*/  ISETP.LT.AND P1, PT, R10, UR6, !P0 ;  /* 0x000000060a007c0c */ /* 0x004fe2000c721270 */
[----:B------:R-:W-:Y:S01]  /*a370*/  VIADD R10, R0, 0x7b ;  /* 0x0000007b000a7836 */ /* 0x000fe20000000000 */
[----:B0-----:R-:W-:Y:S01]  /*a380*/  ISETP.LT.AND P5, PT, R9, UR4, !P0 ;  /* 0x0000000409007c0c */ /* 0x001fe2000c7a1270 */
[----:B------:R-:W0:Y:S01]  /*a390*/  LDCU UR4, c[0x0][0x39c] ;  /* 0x00007380ff0477ac */ /* 0x000e220008000800 */
[----:B------:R-:W2:Y:S01]  /*a3a0*/  LDCU UR6, c[0x0][0x39c] ;  /* 0x00007380ff0677ac */ /* 0x000ea20008000800 */
[----:B---3--:R-:W-:-:S05]  /*a3b0*/  PRMT R5, R120, 0x7632, R5 ;  /* 0x0000763278057816 */ /* 0x008fca0000000005 */
[----:B------:R3:W-:Y:S01]  /*a3c0*/  @P4 STG.E.U16 desc[UR22][R6.64], R5 ;  /* 0x0000000506004986 */ /* 0x0007e2000c101516 */
[----:B------:R-:W-:-:S04]  /*a3d0*/  LEA R8, P4, R11, R2, 0x1 ;  /* 0x000000020b087211 */ /* 0x000fc800078808ff */
[C---:B------:R-:W-:Y:S01]  /*a3e0*/  LEA.HI.X.SX32 R9, R11.reuse, R3, 0x1, P4 ;  /* 0x000000030b097211 */ /* 0x040fe200020f0eff */
[----:B------:R-:W-:Y:S01]  /*a3f0*/  VIADD R11, R11, UR5 ;  /* 0x000000050b0b7c36 */ /* 0x000fe20008000000 */
[----:B-1----:R-:W-:-:S03]  /*a400*/  ISETP.LT.AND P4, PT, R10, UR7, !P0 ;  /* 0x000000070a007c0c */ /* 0x002fc6000c781270 */
[----:B------:R1:W-:Y:S01]  /*a410*/  @P3 STG.E.U16 desc[UR22][R8.64], R122 ;  /* 0x0000007a08003986 */ /* 0x0003e2000c101516 */
[C---:B------:R-:W-:Y:S01]  /*a420*/  LEA R4, P3, R11.reuse, R2, 0x1 ;  /* 0x000000020b047211 */ /* 0x040fe200078608ff */
[----:B------:R-:W-:-:S03]  /*a430*/  VIADD R10, R11, UR5 ;  /* 0x000000050b0a7c36 */ /* 0x000fc60008000000 */
[----:B---3--:R-:W-:Y:S01]  /*a440*/  LEA.HI.X.SX32 R5, R11, R3, 0x1, P3 ;  /* 0x000000030b057211 */ /* 0x008fe200018f0eff */
[----:B------:R-:W-:Y:S01]  /*a450*/  VIADD R11, R0, 0x7c ;  /* 0x0000007c000b7836 */ /* 0x000fe20000000000 */
[----:B------:R-:W-:Y:S01]  /*a460*/  LEA R6, P3, R10, R2, 0x1 ;  /* 0x000000020a067211 */ /* 0x000fe200078608ff */
[----:B------:R-:W-:-:S03]  /*a470*/  VIADD R0, R0, 0x7f ;  /* 0x0000007f00007836 */ /* 0x000fc60000000000 */
[C---:B------:R-:W-:Y:S01]  /*a480*/  LEA.HI.X.SX32 R7, R10.reuse, R3, 0x1, P3 ;  /* 0x000000030a077211 */ /* 0x040fe200018f0eff */
[----:B------:R-:W-:Y:S01]  /*a490*/  VIADD R10, R10, UR5 ;  /* 0x000000050a0a7c36 */ /* 0x000fe20008000000 */
[----:B-1----:R-:W-:Y:S02]  /*a4a0*/  PRMT R9, R122, 0x7632, R9 ;  /* 0x000076327a097816 */ /* 0x002fe40000000009 */
[----:B0-----:R-:W-:Y:S01]  /*a4b0*/  ISETP.LT.AND P3, PT, R11, UR4, !P0 ;  /* 0x000000040b007c0c */ /* 0x001fe2000c761270 */
[C---:B------:R-:W-:Y:S01]  /*a4c0*/  VIADD R11, R10.reuse, UR5 ;  /* 0x000000050a0b7c36 */ /* 0x040fe20008000000 */
[----:B------:R-:W0:Y:S01]  /*a4d0*/  LDCU UR4, c[0x0][0x39c] ;  /* 0x00007380ff0477ac */ /* 0x000e220008000800 */
[----:B------:R1:W-:Y:S04]  /*a4e0*/  @P6 STG.E.U16 desc[UR22][R4.64], R9 ;  /* 0x0000000904006986 */ /* 0x0003e8000c101516 */
[----:B------:R3:W-:Y:S01]  /*a4f0*/  @P2 STG.E.U16 desc[UR22][R6.64], R124 ;  /* 0x0000007c06002986 */ /* 0x0007e2000c101516 */
[----:B------:R-:W-:-:S04]  /*a500*/  LEA R8, P2, R10, R2, 0x1 ;  /* 0x000000020a087211 */ /* 0x000fc800078408ff */
[----:B-1----:R-:W-:Y:S01]  /*a510*/  LEA.HI.X.SX32 R9, R10, R3, 0x1, P2 ;  /* 0x000000030a097211 */ /* 0x002fe200010f0eff */
[C---:B------:R-:W-:Y:S01]  /*a520*/  VIADD R10, R11.reuse, UR5 ;  /* 0x000000050b0a7c36 */ /* 0x040fe20008000000 */
[----:B------:R-:W-:Y:S02]  /*a530*/  PRMT R5, R124, 0x7632, R5 ;  /* 0x000076327c057816 */ /* 0x000fe40000000005 */
[----:B--2---:R-:W-:Y:S01]  /*a540*/  ISETP.LT.AND P2, PT, R12, UR6, !P0 ;  /* 0x000000060c007c0c */ /* 0x004fe2000c741270 */
[C---:B------:R-:W-:Y:S01]  /*a550*/  VIADD R13, R10.reuse, UR5 ;  /* 0x000000050a0d7c36 */ /* 0x040fe20008000000 */
[----:B------:R-:W1:Y:S01]  /*a560*/  LDCU UR6, c[0x0][0x39c] ;  /* 0x00007380ff0677ac */ /* 0x000e620008000800 */
[----:B------:R2:W-:Y:S01]  /*a570*/  @P1 STG.E.U16 desc[UR22][R8.64], R5 ;  /* 0x0000000508001986 */ /* 0x0005e2000c101516 */
[-C--:B------:R-:W-:Y:S01]  /*a580*/  LEA R4, P1, R11, R2.reuse, 0x1 ;  /* 0x000000020b047211 */ /* 0x080fe200078208ff */
[----:B------:R-:W-:Y:S01]  /*a590*/  VIADD R14, R13, UR5 ;  /* 0x000000050d0e7c36 */ /* 0x000fe20008000000 */
[----:B---3--:R-:W-:-:S03]  /*a5a0*/  LEA R6, P6, R10, R2, 0x1 ;  /* 0x000000020a067211 */ /* 0x008fc600078c08ff */
[----:B------:R-:W-:Y:S01]  /*a5b0*/  VIADD R15, R14, UR5 ;  /* 0x000000050e0f7c36 */ /* 0x000fe20008000000 */
[-C--:B------:R-:W-:Y:S02]  /*a5c0*/  LEA.HI.X.SX32 R7, R10, R3.reuse, 0x1, P6 ;  /* 0x000000030a077211 */ /* 0x080fe400030f0eff */
[-C--:B------:R-:W-:Y:S01]  /*a5d0*/  LEA R12, P6, R14, R2.reuse, 0x1 ;  /* 0x000000020e0c7211 */ /* 0x080fe200078c08ff */
[----:B------:R-:W-:Y:S01]  /*a5e0*/  VIADD R16, R15, UR5 ;  /* 0x000000050f107c36 */ /* 0x000fe20008000000 */
[----:B--2---:R-:W-:Y:S02]  /*a5f0*/  LEA.HI.X.SX32 R5, R11, R3, 0x1, P1 ;  /* 0x000000030b057211 */ /* 0x004fe400008f0eff */
[----:B------:R-:W-:-:S03]  /*a600*/  LEA R10, P1, R13, R2, 0x1 ;  /* 0x000000020d0a7211 */ /* 0x000fc600078208ff */
[----:B------:R2:W-:Y:S01]  /*a610*/  @P5 STG.E.U16 desc[UR22][R4.64], R126 ;  /* 0x0000007e04005986 */ /* 0x0005e2000c101516 */
[-C--:B------:R-:W-:Y:S02]  /*a620*/  LEA.HI.X.SX32 R11, R13, R3.reuse, 0x1, P1 ;  /* 0x000000030d0b7211 */ /* 0x080fe400008f0eff */
[-C--:B------:R-:W-:Y:S02]  /*a630*/  LEA.HI.X.SX32 R13, R14, R3.reuse, 0x1, P6 ;  /* 0x000000030e0d7211 */ /* 0x080fe400030f0eff */
[----:B------:R-:W-:Y:S02]  /*a640*/  LEA R8, P6, R16, R2, 0x1 ;  /* 0x0000000210087211 */ /* 0x000fe400078c08ff */
[----:B0-----:R-:W-:Y:S02]  /*a650*/  ISETP.LT.AND P1, PT, R17, UR4, !P0 ;  /* 0x0000000411007c0c */ /* 0x001fe4000c721270 */
[----:B-1----:R-:W-:Y:S02]  /*a660*/  ISETP.LT.AND P0, PT, R0, UR6, !P0 ;  /* 0x0000000600007c0c */ /* 0x002fe4000c701270 */
[----:B------:R-:W-:-:S02]  /*a670*/  LEA.HI.X.SX32 R9, R16, R3, 0x1, P6 ;  /* 0x0000000310097211 */ /* 0x000fc400030f0eff */
[----:B------:R-:W-:Y:S02]  /*a680*/  PRMT R0, R126, 0x7632, R0 ;  /* 0x000076327e007816 */ /* 0x000fe40000000000 */
[C---:B------:R-:W-:Y:S02]  /*a690*/  LEA R2, P6, R15.reuse, R2, 0x1 ;  /* 0x000000020f027211 */ /* 0x040fe400078c08ff */
[----:B--2---:R-:W-:Y:S01]  /*a6a0*/  PRMT R5, R128, 0x7632, R5 ;  /* 0x0000763280057816 */ /* 0x004fe20000000005 */
[----:B------:R0:W-:Y:S01]  /*a6b0*/  @P4 STG.E.U16 desc[UR22][R6.64], R0 ;  /* 0x0000000006004986 */ /* 0x0001e2000c101516 */
[----:B------:R-:W-:-:S03]  /*a6c0*/  LEA.HI.X.SX32 R3, R15, R3, 0x1, P6 ;  /* 0x000000030f037211 */ /* 0x000fc600030f0eff */
[----:B------:R1:W-:Y:S04]  /*a6d0*/  @P3 STG.E.U16 desc[UR22][R10.64], R128 ;  /* 0x000000800a003986 */ /* 0x0003e8000c101516 */
[----:B------:R1:W-:Y:S01]  /*a6e0*/  @P2 STG.E.U16 desc[UR22][R12.64], R5 ;  /* 0x000000050c002986 */ /* 0x0003e2000c101516 */
[----:B0-----:R-:W-:-:S03]  /*a6f0*/  PRMT R7, R130, 0x7632, R7 ;  /* 0x0000763282077816 */ /* 0x001fc60000000007 */
[----:B------:R1:W-:Y:S04]  /*a700*/  @P1 STG.E.U16 desc[UR22][R2.64], R130 ;  /* 0x0000008202001986 */ /* 0x0003e8000c101516 */
[----:B------:R1:W-:Y:S01]  /*a710*/  @P0 STG.E.U16 desc[UR22][R8.64], R7 ;  /* 0x0000000708000986 */ /* 0x0003e2000c101516 */
[----:B-----5:R-:W-:Y:S06]  /*a720*/  BAR.SYNC.DEFER_BLOCKING 0x0 ;  /* 0x0000000000007b1d */ /* 0x020fec0000010000 */
[----:B------:R-:W-:Y:S05]  /*a730*/  BRA.U UP0, `(.L_x_14) ;  /* 0x0000000100a07547 */ /* 0x000fea000b800000 */
[----:B------:R-:W0:Y:S01]  /*a740*/  S2UR UR5, SR_CgaCtaId ;  /* 0x00000000000579c3 */ /* 0x000e220000008800 */
[----:B------:R-:W-:Y:S01]  /*a750*/  NOP ;  /* 0x0000000000007918 */ /* 0x000fe20000000000 */
[----:B------:R-:W-:Y:S01]  /*a760*/  UMOV UR4, 0x50 ;  /* 0x0000005000047882 */ /* 0x000fe20000000000 */
[----:B------:R-:W-:Y:S02]  /*a770*/  IMAD.U32 R0, RZ, RZ, UR10 ;  /* 0x0000000aff007e24 */ /* 0x000fe4000f8e00ff */
[----:B-1----:R-:W-:Y:S02]  /*a780*/  IMAD.MOV.U32 R3, RZ, RZ, 0xff ;  /* 0x000000ffff037424 */ /* 0x002fe400078e00ff */
[----:B------:R-:W-:Y:S01]  /*a790*/  IMAD.MOV.U32 R7, RZ, RZ, 0x1 ;  /* 0x00000001ff077424 */ /* 0x000fe200078e00ff */
[----:B------:R-:W-:-:S04]  /*a7a0*/  LOP3.LUT R0, R0, 0xffff, RZ, 0xc0, !PT ;  /* 0x0000ffff00007812 */ /* 0x000fc800078ec0ff */
[----:B------:R-:W-:-:S05]  /*a7b0*/  SHF.R.U32.HI R0, RZ, 0x5, R0 ;  /* 0x00000005ff007819 */ /* 0x000fca0000011600 */
[----:B------:R-:W-:Y:S01]  /*a7c0*/  VIADD R2, R0, 0x10 ;  /* 0x0000001000027836 */ /* 0x000fe20000000000 */
[----:B------:R-:W-:Y:S01]  /*a7d0*/  SHF.L.U32 R0, R3, R0, RZ ;  /* 0x0000000003007219 */ /* 0x000fe200000006ff */
[----:B0-----:R-:W-:-:S03]  /*a7e0*/  ULEA UR6, UR5, UR4, 0x18 ;  /* 0x0000000405067291 */ /* 0x001fc6000f8ec0ff */
[----:B------:R-:W-:-:S04]  /*a7f0*/  SHF.L.U32 R3, R7, R2, RZ ;  /* 0x0000000207037219 */ /* 0x000fc800000006ff */
[----:B------:R-:W-:Y:S02]  /*a800*/  LOP3.LUT R0, R3, R0, RZ, 0xfc, !PT ;  /* 0x0000000003007212 */ /* 0x000fe400078efcff */
[----:B------:R-:W0:Y:S02]  /*a810*/  LDS R5, [UR6] ;  /* 0x00000006ff057984 */ /* 0x000e240008000800 */
[C---:B------:R-:W-:Y:S02]  /*a820*/  LOP3.LUT R2, R0.reuse, 0xffff, RZ, 0xc0, !PT ;  /* 0x0000ffff00027812 */ /* 0x040fe400078ec0ff */
[----:B0-----:R-:W-:-:S04]  /*a830*/  LOP3.LUT R3, R0, 0xffff, R5, 0x80, !PT ;  /* 0x0000ffff00037812 */ /* 0x001fc800078e8005 */
[----:B------:R-:W-:-:S13]  /*a840*/  ISETP.NE.AND P0, PT, R3, R2, PT ;  /* 0x000000020300720c */ /* 0x000fda0003f05270 */
[----:B------:R-:W-:Y:S05]  /*a850*/  @P0 BRA `(.L_x_15) ;  /* 0x0000000000500947 */ /* 0x000fea0003800000 */
[----:B------:R-:W-:Y:S02]  /*a860*/  SHF.R.U32.HI R5, RZ, 0x10, R5 ;  /* 0x00000010ff057819 */ /* 0x000fe40000011605 */
[----:B------:R-:W-:-:S04]  /*a870*/  SHF.R.U32.HI R2, RZ, 0x10, R0 ;  /* 0x00000010ff027819 */ /* 0x000fc80000011600 */
[----:B------:R-:W-:-:S04]  /*a880*/  LOP3.LUT R5, R5, R2, RZ, 0xc0, !PT ;  /* 0x0000000205057212 */ /* 0x000fc800078ec0ff */
[----:B------:R-:W-:-:S13]  /*a890*/  ISETP.NE.AND P0, PT, R5, R2, PT ;  /* 0x000000020500720c */ /* 0x000fda0003f05270 */
[----:B------:R-:W-:Y:S05]  /*a8a0*/  @P0 BRA `(.L_x_16) ;  /* 0x0000000000300947 */ /* 0x000fea0003800000 */
[----:B------:R-:W-:Y:S01]  /*a8b0*/  R2UR UR4, R0 ;  /* 0x00000000000472ca */ /* 0x000fe200000e0000 */
[----:B------:R-:W-:Y:S01]  /*a8c0*/  VOTEU.ANY UR5, UPT, PT ;  /* 0x0000000000057886 */ /* 0x000fe200038e0100 */
[----:B------:R-:W0:Y:S01]  /*a8d0*/  S2R R0, SR_LANEID ;  /* 0x0000000000007919 */ /* 0x000e220000000000 */
[----:B------:R-:W-:-:S10]  /*a8e0*/  UFLO.U32 UR5, UR5 ;  /* 0x00000005000572bd */ /* 0x000fd400080e0000 */
[----:B------:R-:W-:-:S06]  /*a8f0*/  ULOP3.LUT UR4, URZ, UR4, URZ, 0x33, !UPT ;  /* 0x00000004ff047292 */ /* 0x000fcc000f8e33ff */
[----:B------:R-:W-:-:S04]  /*a900*/  IMAD.U32 R2, RZ, RZ, UR4 ;  /* 0x00000004ff027e24 */ /* 0x000fc8000f8e00ff */
[----:B------:R-:W1:Y:S02]  /*a910*/  REDUX UR7, R2 ;  /* 0x00000000020773c4 */ /* 0x000e640000000000 */
[----:B------:R2:W-:Y:S01]  /*a920*/  UTCATOMSWS.AND URZ, UR4 ;  /* 0x0000000400ff79e3 */ /* 0x0005e20008000000 */
[----:B0-----:R-:W-:Y:S01]  /*a930*/  ISETP.EQ.U32.AND P0, PT, R0, UR5, PT ;  /* 0x0000000500007c0c */ /* 0x001fe2000bf02070 */
[----:B-1----:R-:W-:-:S12]  /*a940*/  IMAD.U32 R0, RZ, RZ, UR7 ;  /* 0x00000007ff007e24 */ /* 0x002fd8000f8e00ff */
[----:B------:R2:W-:Y:S01]  /*a950*/  @P0 ATOMS.AND RZ, [UR6], R0 ;  /* 0x00000000ffff098c */ /* 0x0005e2000a800006 */
[----:B------:R-:W-:Y:S05]  /*a960*/  BRA `(.L_x_14) ;  /* 0x0000000000147947 */ /* 0x000fea0003800000 */
.L_x_16:
[----:B------:R-:W-:-:S07]  /*a970*/  MOV R2, 0xa990 ;  /* 0x0000a99000027802 */ /* 0x000fce0000000f00 */
[----:B------:R-:W-:Y:S05]  /*a980*/  CALL.REL.NOINC `($__internal_0_$__cuda_sm10x_tcgen05_guardrail_trap_col_being_dealloced_not_returned_by_alloc) ;  /* 0x00000000002c7944 */ /* 0x000fea0003c00000 */
[----:B------:R-:W-:Y:S05]  /*a990*/  BRA `(.L_x_14) ;  /* 0x0000000000087947 */ /* 0x000fea0003800000 */
.L_x_15:
[----:B------:R-:W-:-:S07]  /*a9a0*/  MOV R2, 0xa9c0 ;  /* 0x0000a9c000027802 */ /* 0x000fce0000000f00 */
[----:B------:R-:W-:Y:S05]  /*a9b0*/  CALL.REL.NOINC `($__internal_2_$__cuda_sm10x_tcgen05_guardrail_trap_unallocated_columns_being_dealloced) ;  /* 0x0000000000387944 */ /* 0x000fea0003c00000 */
.L_x_14:
[----:B------:R-:W-:Y:S01]  /*a9c0*/  NOP ;  /* 0x0000000000007918 */ /* 0x000fe20000000000 */
[----:B--2---:R-:W-:Y:S05]  /*a9d0*/  EXIT ;  /* 0x000000000000794d */ /* 0x004fea0003800000 */
.L_x_9:
[----:B------:R-:W0:Y:S02]  /*a9e0*/  SYNCS.PHASECHK.TRANS64.TRYWAIT P1, [UR8], R10 ;  /* 0x0000000aff0075a7 */ /* 0x000e240008021108 */
[----:B0-----:R-:W-:Y:S05]  /*a9f0*/  @!P1 BRA `(.L_x_9) ;  /* 0xfffffffc00f89947 */ /* 0x001fea000383ffff */
[----:B------:R-:W-:Y:S05]  /*aa00*/  BRA `(.L_x_17) ;  /* 0xffffffb000787947 */ /* 0x000fea000383ffff */
.L_x_13:
[----:B------:R-:W1:Y:S02]  /*aa10*/  SYNCS.PHASECHK.TRANS64.TRYWAIT P0, [UR8], R3 ;  /* 0x00000003ff0075a7 */ /* 0x000e640008001108 */
[----:B-1----:R-:W-:Y:S05]  /*aa20*/  @!P0 BRA `(.L_x_13) ;  /* 0xfffffffc00f88947 */ /* 0x002fea000383ffff */
[----:B------:R-:W-:Y:S05]  /*aa30*/  BRA `(.L_x_12) ;  /* 0xffffffbc005c7947 */ /* 0x000fea000383ffff */
        .weak           $__internal_0_$__cuda_sm10x_tcgen05_guardrail_trap_col_being_dealloced_not_returned_by_alloc
        .type           $__internal_0_$__cuda_sm10x_tcgen05_guardrail_trap_col_being_dealloced_not_returned_by_alloc,@function
        .size           $__internal_0_$__cuda_sm10x_tcgen05_guardrail_trap_col_being_dealloced_not_returned_by_alloc,($__internal_1_$__cuda_sm10x_tcgen05_guardrail_trap_phase_invalid_during_alloc - $__internal_0_$__cuda_sm10x_tcgen05_guardrail_trap_col_being_dealloced_not_returned_by_alloc)
$__internal_0_$__cuda_sm10x_tcgen05_guardrail_trap_col_being_dealloced_not_returned_by_alloc:
[----:B------:R-:W-:Y:S05]  /*aa40*/  BPT.TRAP 0x1 ;  /* 0x000000040000795c */ /* 0x000fea0000300000 */
[----:B------:R-:W-:-:S04]  /*aa50*/  IMAD.MOV.U32 R3, RZ, RZ, 0x0 ;  /* 0x00000000ff037424 */ /* 0x000fc800078e00ff */
[----:B------:R-:W-:Y:S05]  /*aa60*/  RET.REL.NODEC R2 `(matmul_kernel) ;  /* 0xffffff5402647950 */ /* 0x000fea0003c3ffff */
        .weak           $__internal_1_$__cuda_sm10x_tcgen05_guardrail_trap_phase_invalid_during_alloc
        .type           $__internal_1_$__cuda_sm10x_tcgen05_guardrail_trap_phase_invalid_during_alloc,@function
        .size           $__internal_1_$__cuda_sm10x_tcgen05_guardrail_trap_phase_invalid_during_alloc,($__internal_2_$__cuda_sm10x_tcgen05_guardrail_trap_unallocated_columns_being_dealloced - $__internal_1_$__cuda_sm10x_tcgen05_guardrail_trap_phase_invalid_during_alloc)
$__internal_1_$__cuda_sm10x_tcgen05_guardrail_trap_phase_invalid_during_alloc:
[----:B------:R-:W-:Y:S05]  /*aa70*/  BPT.TRAP 0x1 ;  /* 0x000000040000795c */ /* 0x000fea0000300000 */
[----:B------:R-:W-:-:S04]  /*aa80*/  IMAD.MOV.U32 R3, RZ, RZ, 0x0 ;  /* 0x00000000ff037424 */ /* 0x000fc800078e00ff */
[----:B------:R-:W-:Y:S05]  /*aa90*/  RET.REL.NODEC R2 `(matmul_kernel) ;  /* 0xffffff5402587950 */ /* 0x000fea0003c3ffff */
        .weak           $__internal_2_$__cuda_sm10x_tcgen05_guardrail_trap_unallocated_columns_being_dealloced
        .type           $__internal_2_$__cuda_sm10x_tcgen05_guardrail_trap_unallocated_columns_being_dealloced,@function
        .size           $__internal_2_$__cuda_sm10x_tcgen05_guardrail_trap_unallocated_columns_being_dealloced,(.L_x_21 - $__internal_2_$__cuda_sm10x_tcgen05_guardrail_trap_unallocated_columns_being_dealloced)
$__internal_2_$__cuda_sm10x_tcgen05_guardrail_trap_unallocated_columns_being_dealloced:
[----:B------:R-:W-:Y:S05]  /*aaa0*/  BPT.TRAP 0x1 ;  /* 0x000000040000795c */ /* 0x000fea0000300000 */
[----:B------:R-:W-:-:S04]  /*aab0*/  IMAD.MOV.U32 R3, RZ, RZ, 0x0 ;  /* 0x00000000ff037424 */ /* 0x000fc800078e00ff */
[----:B------:R-:W-:Y:S05]  /*aac0*/  RET.REL.NODEC R2 `(matmul_kernel) ;  /* 0xffffff54024c7950 */ /* 0x000fea0003c3ffff */
.L_x_18:
[----:B------:R-:W-:-:S00]  /*aad0*/  BRA `(.L_x_18) ;  /* 0xfffffffc00fc7947 */ /* 0x000fc0000383ffff */
[----:B------:R-:W-:-:S00]  /*aae0*/  NOP ;  /* 0x0000000000007918 */ /* 0x000fc00000000000 */
        /* <DEDUP_REMOVED lines=9> */
.L_x_21:


//--------------------- .nv.shared.matmul_kernel  --------------------------
	.section	.nv.shared.matmul_kernel,"aw",@nobits
	.sectionflags	@""
	.align	16
	.zero		1024


//--------------------- .nv.shared.reserved.0     --------------------------
	.section	.nv.shared.reserved.0,"aw",@nobits
	.align	8
	.weak		__nv_reservedSMEM_offset_0_alias
	.size		__nv_reservedSMEM_offset_0_alias, 0, 64
	.other		__nv_reservedSMEM_offset_0_alias,@"STO_CUDA_RESERVED_SHARED STV_DEFAULT"
__nv_reservedSMEM_offset_0_alias:
	.zero		0
.nv.shared.reserved.0:
	.zero		64
	.weak		__nv_reservedSMEM_allocation_phase
	.type		__nv_reservedSMEM_allocation_phase,@object
	.size		__nv_reservedSMEM_allocation_phase,(.L_0 - __nv_reservedSMEM_allocation_phase)
__nv_reservedSMEM_allocation_phase:
	.zero		1
.L_0:
	.zero		7
	.weak		__nv_reservedSMEM_devtool_atexit_pc
	.type		__nv_reservedSMEM_devtool_atexit_pc,@object
	.size		__nv_reservedSMEM_devtool_atexit_pc,(__nv_reservedSMEM_allocation_mask - __nv_reservedSMEM_devtool_atexit_pc)
__nv_reservedSMEM_devtool_atexit_pc:
	.zero		8
	.weak		__nv_reservedSMEM_allocation_mask
	.type		__nv_reservedSMEM_allocation_mask,@object
	.size		__nv_reservedSMEM_allocation_mask,(.L_2 - __nv_reservedSMEM_allocation_mask)
__nv_reservedSMEM_allocation_mask:
	.zero		4
.L_2:


//--------------------- .nv.constant0.matmul_kernel --------------------------
	.section	.nv.constant0.matmul_kernel,"a",@progbits
	.sectionflags	@""
	.align	4
.nv.constant0.matmul_kernel:
	.zero		976


//--------------------- SYMBOLS --------------------------

	.type		.nv.reservedSmem.offset0,@object
	.size		.nv.reservedSmem.offset0,0x4
	.type		.nv.reservedSmem.cap,@object
	.size		.nv.reservedSmem.cap,0x4
